	.target	sm_100a

	.elftype	@"ET_EXEC"


//--------------------- .note.nv.tkinfo           --------------------------
	.section	.note.nv.tkinfo,"",@"SHT_NOTE"
	.sectionflags	@"SHF_NOTE_NV_TKINFO"
	.tkinfo
        /*0018*/ 	.word	0x00000002
        /*0030*/ 	.string	""
        /*0030*/ 	.string	"ptxas"
        /*0030*/ 	.string	"Cuda compilation tools, release 13.0, V13.0.88"
        /*0030*/ 	.string	"Build cuda_13.0.r13.0/compiler.36424714_0"
        /*0030*/ 	.string	"-arch sm_100a -m 64 "



//--------------------- .note.nv.cuinfo           --------------------------
	.section	.note.nv.cuinfo,"",@"SHT_NOTE"
	.sectionflags	@"SHF_NOTE_NV_CUINFO"
        /*0018*/ 	.short	0x0002
        /*001a*/ 	.short	0x0064
        /*001c*/ 	.short	0x0082
	.zero		2


//--------------------- .nv.info                  --------------------------
	.section	.nv.info,"",@"SHT_CUDA_INFO"
	.align	4


	//----- nvinfo : EIATTR_REGCOUNT
	.align		4
        /*0000*/ 	.byte	0x04, 0x2f
        /*0002*/ 	.short	(.L_19 - .L_18)
	.align		4
.L_18:
        /*0004*/ 	.word	index@(_ZN7cutlass13device_kernelINS_4gemm6kernel13GemmUniversalIN4cute5tupleIJiiiiEEENS1_10collective13CollectiveMmaINS1_35MainloopSm100TmaUmmaWarpSpecializedILi11ELi2ELi4ENS5_IJNS4_1CILi2EEENSA_ILi1EEESC_EEEEENS5_IJNSA_ILi64EEENSA_ILi16EEENSA_ILi128EEEEEENS_6half_tENS5_IJlSC_lEEESJ_SK_NS4_8TiledMMAINS4_8MMA_AtomIJNS4_20SM100_MMA_F16BF16_SSISJ_SJ_fLi64ELi16ELNS4_4UMMA5MajorE0ELSP_0ELNSO_7ScaleInE0ELSQ_0EEEEEENS4_6LayoutINS5_IJSC_SC_SC_EEENS5_IJNSA_ILi0EEESV_SV_EEEEENS5_IJNS4_10UnderscoreESY_SY_EEEEENS4_13SM90_TMA_LOADENS4_14ComposedLayoutINS4_7SwizzleILi3ELi4ELi3EEENS4_18smem_ptr_flag_bitsILi16EEENST_INS5_IJNSA_ILi8EEESF_EEENS5_IJSF_SC_EEEEEEEvNS4_8identityENS4_23SM90_TMA_LOAD_MULTICASTES1B_vS1C_EENS_8epilogue10collective18CollectiveEpilogueINS1F_23Sm100TmaWarpSpecializedILi2ELi1ELi8ELb1ELb0EEEJSI_NS5_IJNST_ISF_SC_EENST_ISG_SC_EEEEESJ_SK_SJ_SK_NS1F_6fusion15FusionCallbacksIS1J_NS1N_17LinearCombinationISJ_fSJ_fLNS_15FloatRoundStyleE2EEESI_S1M_JEEENS4_5SM1004TMEM4LOAD26SM100_TMEM_LOAD_16dp256b2xES11_NS12_INS13_ILi1ELi4ELi3EEES16_NST_INS5_IJS17_SG_EEENS5_IJSG_SC_EEEEEEENS4_17SM75_U32x4_LDSM_NENS4_14SM90_TMA_STOREES21_NS4_17SM90_U32x4_STSM_NENS4_39AutoVectorizingCopyWithAssumedAlignmentILi128EEEEEEvvEEEEvNT_6ParamsE)
        /*0008*/ 	.word	0x00000037


	//----- nvinfo : EIATTR_FRAME_SIZE
	.align		4
.L_19:
        /*000c*/ 	.byte	0x04, 0x11
        /*000e*/ 	.short	(.L_21 - .L_20)
	.align		4
.L_20:
        /*0010*/ 	.word	index@($__internal_2_$__cuda_sm10x_tcgen05_guardrail_trap_unallocated_columns_being_dealloced)
        /*0014*/ 	.word	0x00000000


	//----- nvinfo : EIATTR_FRAME_SIZE
	.align		4
.L_21:
        /*0018*/ 	.byte	0x04, 0x11
        /*001a*/ 	.short	(.L_23 - .L_22)
	.align		4
.L_22:
        /*001c*/ 	.word	index@($__internal_1_$__cuda_sm10x_tcgen05_guardrail_trap_phase_invalid_during_alloc)
        /*0020*/ 	.word	0x00000000


	//----- nvinfo : EIATTR_FRAME_SIZE
	.align		4
.L_23:
        /*0024*/ 	.byte	0x04, 0x11
        /*0026*/ 	.short	(.L_25 - .L_24)
	.align		4
.L_24:
        /*0028*/ 	.word	index@($__internal_0_$__cuda_sm10x_tcgen05_guardrail_trap_col_being_dealloced_not_returned_by_alloc)
        /*002c*/ 	.word	0x00000000


	//----- nvinfo : EIATTR_FRAME_SIZE
	.align		4
.L_25:
        /*0030*/ 	.byte	0x04, 0x11
        /*0032*/ 	.short	(.L_27 - .L_26)
	.align		4
.L_26:
        /*0034*/ 	.word	index@(_ZN7cutlass13device_kernelINS_4gemm6kernel13GemmUniversalIN4cute5tupleIJiiiiEEENS1_10collective13CollectiveMmaINS1_35MainloopSm100TmaUmmaWarpSpecializedILi11ELi2ELi4ENS5_IJNS4_1CILi2EEENSA_ILi1EEESC_EEEEENS5_IJNSA_ILi64EEENSA_ILi16EEENSA_ILi128EEEEEENS_6half_tENS5_IJlSC_lEEESJ_SK_NS4_8TiledMMAINS4_8MMA_AtomIJNS4_20SM100_MMA_F16BF16_SSISJ_SJ_fLi64ELi16ELNS4_4UMMA5MajorE0ELSP_0ELNSO_7ScaleInE0ELSQ_0EEEEEENS4_6LayoutINS5_IJSC_SC_SC_EEENS5_IJNSA_ILi0EEESV_SV_EEEEENS5_IJNS4_10UnderscoreESY_SY_EEEEENS4_13SM90_TMA_LOADENS4_14ComposedLayoutINS4_7SwizzleILi3ELi4ELi3EEENS4_18smem_ptr_flag_bitsILi16EEENST_INS5_IJNSA_ILi8EEESF_EEENS5_IJSF_SC_EEEEEEEvNS4_8identityENS4_23SM90_TMA_LOAD_MULTICASTES1B_vS1C_EENS_8epilogue10collective18CollectiveEpilogueINS1F_23Sm100TmaWarpSpecializedILi2ELi1ELi8ELb1ELb0EEEJSI_NS5_IJNST_ISF_SC_EENST_ISG_SC_EEEEESJ_SK_SJ_SK_NS1F_6fusion15FusionCallbacksIS1J_NS1N_17LinearCombinationISJ_fSJ_fLNS_15FloatRoundStyleE2EEESI_S1M_JEEENS4_5SM1004TMEM4LOAD26SM100_TMEM_LOAD_16dp256b2xES11_NS12_INS13_ILi1ELi4ELi3EEES16_NST_INS5_IJS17_SG_EEENS5_IJSG_SC_EEEEEEENS4_17SM75_U32x4_LDSM_NENS4_14SM90_TMA_STOREES21_NS4_17SM90_U32x4_STSM_NENS4_39AutoVectorizingCopyWithAssumedAlignmentILi128EEEEEEvvEEEEvNT_6ParamsE)
        /*0038*/ 	.word	0x00000000


	//----- nvinfo : EIATTR_MIN_STACK_SIZE
	.align		4
.L_27:
        /*003c*/ 	.byte	0x04, 0x12
        /*003e*/ 	.short	(.L_29 - .L_28)
	.align		4
.L_28:
        /*0040*/ 	.word	index@(_ZN7cutlass13device_kernelINS_4gemm6kernel13GemmUniversalIN4cute5tupleIJiiiiEEENS1_10collective13CollectiveMmaINS1_35MainloopSm100TmaUmmaWarpSpecializedILi11ELi2ELi4ENS5_IJNS4_1CILi2EEENSA_ILi1EEESC_EEEEENS5_IJNSA_ILi64EEENSA_ILi16EEENSA_ILi128EEEEEENS_6half_tENS5_IJlSC_lEEESJ_SK_NS4_8TiledMMAINS4_8MMA_AtomIJNS4_20SM100_MMA_F16BF16_SSISJ_SJ_fLi64ELi16ELNS4_4UMMA5MajorE0ELSP_0ELNSO_7ScaleInE0ELSQ_0EEEEEENS4_6LayoutINS5_IJSC_SC_SC_EEENS5_IJNSA_ILi0EEESV_SV_EEEEENS5_IJNS4_10UnderscoreESY_SY_EEEEENS4_13SM90_TMA_LOADENS4_14ComposedLayoutINS4_7SwizzleILi3ELi4ELi3EEENS4_18smem_ptr_flag_bitsILi16EEENST_INS5_IJNSA_ILi8EEESF_EEENS5_IJSF_SC_EEEEEEEvNS4_8identityENS4_23SM90_TMA_LOAD_MULTICASTES1B_vS1C_EENS_8epilogue10collective18CollectiveEpilogueINS1F_23Sm100TmaWarpSpecializedILi2ELi1ELi8ELb1ELb0EEEJSI_NS5_IJNST_ISF_SC_EENST_ISG_SC_EEEEESJ_SK_SJ_SK_NS1F_6fusion15FusionCallbacksIS1J_NS1N_17LinearCombinationISJ_fSJ_fLNS_15FloatRoundStyleE2EEESI_S1M_JEEENS4_5SM1004TMEM4LOAD26SM100_TMEM_LOAD_16dp256b2xES11_NS12_INS13_ILi1ELi4ELi3EEES16_NST_INS5_IJS17_SG_EEENS5_IJSG_SC_EEEEEEENS4_17SM75_U32x4_LDSM_NENS4_14SM90_TMA_STOREES21_NS4_17SM90_U32x4_STSM_NENS4_39AutoVectorizingCopyWithAssumedAlignmentILi128EEEEEEvvEEEEvNT_6ParamsE)
        /*0044*/ 	.word	0x00000000
.L_29:


//--------------------- .nv.compat                --------------------------
	.section	.nv.compat,"",@"SHT_CUDA_COMPAT_INFO"
	.align	4
        /*0000*/ 	.byte	0x02, 0x09, 0x01, 0x00, 0x02, 0x02, 0x02, 0x00, 0x02, 0x05, 0x05, 0x00, 0x03, 0x07, 0x01, 0x01
        /*0010*/ 	.byte	0x02, 0x03, 0x01, 0x00, 0x02, 0x06, 0x01, 0x00, 0x04, 0x0b, 0x08, 0x00, 0x09, 0x00, 0x00, 0x00
        /*0020*/ 	.byte	0x00, 0x00, 0x00, 0x00


//--------------------- .nv.info._ZN7cutlass13device_kernelINS_4gemm6kernel13GemmUniversalIN4cute5tupleIJiiiiEEENS1_10collective13CollectiveMmaINS1_35MainloopSm100TmaUmmaWarpSpecializedILi11ELi2ELi4ENS5_IJNS4_1CILi2EEENSA_ILi1EEESC_EEEEENS5_IJNSA_ILi64EEENSA_ILi16EEENSA_ILi128EEEEEENS_6half_tENS5_IJlSC_lEEESJ_SK_NS4_8TiledMMAINS4_8MMA_AtomIJNS4_20SM100_MMA_F16BF16_SSISJ_SJ_fLi64ELi16ELNS4_4UMMA5MajorE0ELSP_0ELNSO_7ScaleInE0ELSQ_0EEEEEENS4_6LayoutINS5_IJSC_SC_SC_EEENS5_IJNSA_ILi0EEESV_SV_EEEEENS5_IJNS4_10UnderscoreESY_SY_EEEEENS4_13SM90_TMA_LOADENS4_14ComposedLayoutINS4_7SwizzleILi3ELi4ELi3EEENS4_18smem_ptr_flag_bitsILi16EEENST_INS5_IJNSA_ILi8EEESF_EEENS5_IJSF_SC_EEEEEEEvNS4_8identityENS4_23SM90_TMA_LOAD_MULTICASTES1B_vS1C_EENS_8epilogue10collective18CollectiveEpilogueINS1F_23Sm100TmaWarpSpecializedILi2ELi1ELi8ELb1ELb0EEEJSI_NS5_IJNST_ISF_SC_EENST_ISG_SC_EEEEESJ_SK_SJ_SK_NS1F_6fusion15FusionCallbacksIS1J_NS1N_17LinearCombinationISJ_fSJ_fLNS_15FloatRoundStyleE2EEESI_S1M_JEEENS4_5SM1004TMEM4LOAD26SM100_TMEM_LOAD_16dp256b2xES11_NS12_INS13_ILi1ELi4ELi3EEES16_NST_INS5_IJS17_SG_EEENS5_IJSG_SC_EEEEEEENS4_17SM75_U32x4_LDSM_NENS4_14SM90_TMA_STOREES21_NS4_17SM90_U32x4_STSM_NENS4_39AutoVectorizingCopyWithAssumedAlignmentILi128EEEEEEvvEEEEvNT_6ParamsE --------------------------
	.section	.nv.info._ZN7cutlass13device_kernelINS_4gemm6kernel13GemmUniversalIN4cute5tupleIJiiiiEEENS1_10collective13CollectiveMmaINS1_35MainloopSm100TmaUmmaWarpSpecializedILi11ELi2ELi4ENS5_IJNS4_1CILi2EEENSA_ILi1EEESC_EEEEENS5_IJNSA_ILi64EEENSA_ILi16EEENSA_ILi128EEEEEENS_6half_tENS5_IJlSC_lEEESJ_SK_NS4_8TiledMMAINS4_8MMA_AtomIJNS4_20SM100_MMA_F16BF16_SSISJ_SJ_fLi64ELi16ELNS4_4UMMA5MajorE0ELSP_0ELNSO_7ScaleInE0ELSQ_0EEEEEENS4_6LayoutINS5_IJSC_SC_SC_EEENS5_IJNSA_ILi0EEESV_SV_EEEEENS5_IJNS4_10UnderscoreESY_SY_EEEEENS4_13SM90_TMA_LOADENS4_14ComposedLayoutINS4_7SwizzleILi3ELi4ELi3EEENS4_18smem_ptr_flag_bitsILi16EEENST_INS5_IJNSA_ILi8EEESF_EEENS5_IJSF_SC_EEEEEEEvNS4_8identityENS4_23SM90_TMA_LOAD_MULTICASTES1B_vS1C_EENS_8epilogue10collective18CollectiveEpilogueINS1F_23Sm100TmaWarpSpecializedILi2ELi1ELi8ELb1ELb0EEEJSI_NS5_IJNST_ISF_SC_EENST_ISG_SC_EEEEESJ_SK_SJ_SK_NS1F_6fusion15FusionCallbacksIS1J_NS1N_17LinearCombinationISJ_fSJ_fLNS_15FloatRoundStyleE2EEESI_S1M_JEEENS4_5SM1004TMEM4LOAD26SM100_TMEM_LOAD_16dp256b2xES11_NS12_INS13_ILi1ELi4ELi3EEES16_NST_INS5_IJS17_SG_EEENS5_IJSG_SC_EEEEEEENS4_17SM75_U32x4_LDSM_NENS4_14SM90_TMA_STOREES21_NS4_17SM90_U32x4_STSM_NENS4_39AutoVectorizingCopyWithAssumedAlignmentILi128EEEEEEvvEEEEvNT_6ParamsE,"",@"SHT_CUDA_INFO"
	.sectionflags	@""
	.align	4


	//----- nvinfo : EIATTR_CUDA_API_VERSION
	.align		4
        /*0000*/ 	.byte	0x04, 0x37
        /*0002*/ 	.short	(.L_31 - .L_30)
.L_30:
        /*0004*/ 	.word	0x00000082


	//----- nvinfo : EIATTR_KPARAM_INFO
	.align		4
.L_31:
        /*0008*/ 	.byte	0x04, 0x17
        /*000a*/ 	.short	(.L_33 - .L_32)
.L_32:
        /*000c*/ 	.word	0x00000000
        /*0010*/ 	.short	0x0000
        /*0012*/ 	.short	0x0000
        /*0014*/ 	.byte	0x00, 0xf0, 0x01, 0x20


	//----- nvinfo : EIATTR_AT_ENTRY_FRAGMENTS
	.align		4
.L_33:
        /*0018*/ 	.byte	0x04, 0x4f
        /*001a*/ 	.short	(.L_35 - .L_34)


	//   ....[0]....
.L_34:
        /*001c*/ 	.word	0x00000006


	//----- nvinfo : EIATTR_RESERVED_SMEM_USED
	.align		4
.L_35:
        /*0020*/ 	.byte	0x01, 0x41
	.zero		2


	//----- nvinfo : EIATTR_SPARSE_MMA_MASK
	.align		4
        /*0024*/ 	.byte	0x03, 0x50
        /*0026*/ 	.short	0x0000


	//----- nvinfo : EIATTR_TCGEN05_1CTA_USED
	.align		4
        /*0028*/ 	.byte	0x01, 0x51
	.zero		2


	//----- nvinfo : EIATTR_MAXREG_COUNT
	.align		4
        /*002c*/ 	.byte	0x03, 0x1b
        /*002e*/ 	.short	0x00ff


	//----- nvinfo : EIATTR_NUM_BARRIERS
	.align		4
        /*0030*/ 	.byte	0x02, 0x4c
        /*0032*/ 	.byte	0x07
	.zero		1


	//----- nvinfo : EIATTR_EXTERNS
	.align		4
        /*0034*/ 	.byte	0x04, 0x0f
        /*0036*/ 	.short	(.L_37 - .L_36)


	//   ....[0]....
	.align		4
.L_36:
        /*0038*/ 	.word	index@(__assertfail)


	//----- nvinfo : EIATTR_MERCURY_ISA_VERSION
	.align		4
.L_37:
        /*003c*/ 	.byte	0x03, 0x5f
        /*003e*/ 	.short	0x0101


	//----- nvinfo : EIATTR_INT_WARP_WIDE_INSTR_OFFSETS
	.align		4
        /*0040*/ 	.byte	0x04, 0x31
        /*0042*/ 	.short	(.L_39 - .L_38)


	//   ....[0]....
.L_38:
        /*0044*/ 	.word	0x00004450


	//   ....[1]....
        /*0048*/ 	.word	0x00004470


	//   ....[2]....
        /*004c*/ 	.word	0x000044a0


	//   ....[3]....
        /*0050*/ 	.word	0x00005070


	//   ....[4]....
        /*0054*/ 	.word	0x00005190


	//----- nvinfo : EIATTR_COOP_GROUP_MASK_REGIDS
	.align		4
.L_39:
        /*0058*/ 	.byte	0x04, 0x29
        /*005a*/ 	.short	(.L_41 - .L_40)


	//   ....[0]....
.L_40:
        /*005c*/ 	.word	0xffffffff


	//   ....[1]....
        /*0060*/ 	.word	0xffffffff


	//   ....[2]....
        /*0064*/ 	.word	0xffffffff


	//   ....[3]....
        /*0068*/ 	.word	0xffffffff


	//   ....[4]....
        /*006c*/ 	.word	0xffffffff


	//   ....[5]....
        /*0070*/ 	.word	0xffffffff


	//   ....[6]....
        /*0074*/ 	.word	0xffffffff


	//   ....[7]....
        /*0078*/ 	.word	0xffffffff


	//   ....[8]....
        /*007c*/ 	.word	0xffffffff


	//   ....[9]....
        /*0080*/ 	.word	0xffffffff


	//   ....[10]....
        /*0084*/ 	.word	0xffffffff


	//   ....[11]....
        /*0088*/ 	.word	0xffffffff


	//   ....[12]....
        /*008c*/ 	.word	0xffffffff


	//   ....[13]....
        /*0090*/ 	.word	0xffffffff


	//----- nvinfo : EIATTR_COOP_GROUP_INSTR_OFFSETS
	.align		4
.L_41:
        /*0094*/ 	.byte	0x04, 0x28
        /*0096*/ 	.short	(.L_43 - .L_42)


	//   ....[0]....
.L_42:
        /*0098*/ 	.word	0x00000080


	//   ....[1]....
        /*009c*/ 	.word	0x000004e0


	//   ....[2]....
        /*00a0*/ 	.word	0x00000780


	//   ....[3]....
        /*00a4*/ 	.word	0x000008e0


	//   ....[4]....
        /*00a8*/ 	.word	0x000009e0


	//   ....[5]....
        /*00ac*/ 	.word	0x00000b50


	//   ....[6]....
        /*00b0*/ 	.word	0x00000cf0


	//   ....[7]....
        /*00b4*/ 	.word	0x00000eb0


	//   ....[8]....
        /*00b8*/ 	.word	0x000021f0


	//   ....[9]....
        /*00bc*/ 	.word	0x00003480


	//   ....[10]....
        /*00c0*/ 	.word	0x00003690


	//   ....[11]....
        /*00c4*/ 	.word	0x000036c0


	//   ....[12]....
        /*00c8*/ 	.word	0x00004330


	//   ....[13]....
        /*00cc*/ 	.word	0x00004560


	//----- nvinfo : EIATTR_VRC_CTA_INIT_COUNT
	.align		4
.L_43:
        /*00d0*/ 	.byte	0x02, 0x4a
        /*00d2*/ 	.byte	0x80
	.zero		1


	//----- nvinfo : EIATTR_SYSCALL_OFFSETS
	.align		4
        /*00d4*/ 	.byte	0x04, 0x46
        /*00d6*/ 	.short	(.L_45 - .L_44)


	//   ....[0]....
.L_44:
        /*00d8*/ 	.word	0x00005d80


	//   ....[1]....
        /*00dc*/ 	.word	0x00005e70


	//   ....[2]....
        /*00e0*/ 	.word	0x00006550


	//----- nvinfo : EIATTR_MBARRIER_INSTR_OFFSETS
	.align		4
.L_45:
        /*00e4*/ 	.byte	0x04, 0x39
        /*00e6*/ 	.short	(.L_47 - .L_46)


	//   ....[0]....
.L_46:
        /*00e8*/ 	.word	0x00000600
        /*00ec*/ 	.word	0x000000ff
        /*00f0*/ 	.word	0x00000000
        /*00f4*/ 	.short	0x0100
        /*00f6*/ 	.byte	0x04
	.zero		1


	//   ....[1]....
        /*00f8*/ 	.word	0x00000610
        /*00fc*/ 	.word	0x000000ff
        /*0100*/ 	.word	0x00000058
        /*0104*/ 	.short	0x0100
        /*0106*/ 	.byte	0x04
	.zero		1


	//   ....[2]....
        /*0108*/ 	.word	0x00000620
        /*010c*/ 	.word	0x000000ff
        /*0110*/ 	.word	0x00000008
        /*0114*/ 	.short	0x0100
        /*0116*/ 	.byte	0x04
	.zero		1


	//   ....[3]....
        /*0118*/ 	.word	0x00000630
        /*011c*/ 	.word	0x000000ff
        /*0120*/ 	.word	0x00000060
        /*0124*/ 	.short	0x0100
        /*0126*/ 	.byte	0x04
	.zero		1


	//   ....[4]....
        /*0128*/ 	.word	0x00000640
        /*012c*/ 	.word	0x000000ff
        /*0130*/ 	.word	0x00000010
        /*0134*/ 	.short	0x0100
        /*0136*/ 	.byte	0x04
	.zero		1


	//   ....[5]....
        /*0138*/ 	.word	0x00000650
        /*013c*/ 	.word	0x000000ff
        /*0140*/ 	.word	0x00000068
        /*0144*/ 	.short	0x0100
        /*0146*/ 	.byte	0x04
	.zero		1


	//   ....[6]....
        /*0148*/ 	.word	0x00000660
        /*014c*/ 	.word	0x000000ff
        /*0150*/ 	.word	0x00000018
        /*0154*/ 	.short	0x0100
        /*0156*/ 	.byte	0x04
	.zero		1


	//   ....[7]....
        /*0158*/ 	.word	0x00000670
        /*015c*/ 	.word	0x000000ff
        /*0160*/ 	.word	0x00000070
        /*0164*/ 	.short	0x0100
        /*0166*/ 	.byte	0x04
	.zero		1


	//   ....[8]....
        /*0168*/ 	.word	0x00000680
        /*016c*/ 	.word	0x000000ff
        /*0170*/ 	.word	0x00000020
        /*0174*/ 	.short	0x0100
        /*0176*/ 	.byte	0x04
	.zero		1


	//   ....[9]....
        /*0178*/ 	.word	0x00000690
        /*017c*/ 	.word	0x000000ff
        /*0180*/ 	.word	0x00000078
        /*0184*/ 	.short	0x0100
        /*0186*/ 	.byte	0x04
	.zero		1


	//   ....[10]....
        /*0188*/ 	.word	0x000006a0
        /*018c*/ 	.word	0x000000ff
        /*0190*/ 	.word	0x00000028
        /*0194*/ 	.short	0x0100
        /*0196*/ 	.byte	0x04
	.zero		1


	//   ....[11]....
        /*0198*/ 	.word	0x000006b0
        /*019c*/ 	.word	0x000000ff
        /*01a0*/ 	.word	0x00000080
        /*01a4*/ 	.short	0x0100
        /*01a6*/ 	.byte	0x04
	.zero		1


	//   ....[12]....
        /*01a8*/ 	.word	0x000006c0
        /*01ac*/ 	.word	0x000000ff
        /*01b0*/ 	.word	0x00000030
        /*01b4*/ 	.short	0x0100
        /*01b6*/ 	.byte	0x04
	.zero		1


	//   ....[13]....
        /*01b8*/ 	.word	0x000006d0
        /*01bc*/ 	.word	0x000000ff
        /*01c0*/ 	.word	0x00000088
        /*01c4*/ 	.short	0x0100
        /*01c6*/ 	.byte	0x04
	.zero		1


	//   ....[14]....
        /*01c8*/ 	.word	0x000006e0
        /*01cc*/ 	.word	0x000000ff
        /*01d0*/ 	.word	0x00000038
        /*01d4*/ 	.short	0x0100
        /*01d6*/ 	.byte	0x04
	.zero		1


	//   ....[15]....
        /*01d8*/ 	.word	0x000006f0
        /*01dc*/ 	.word	0x000000ff
        /*01e0*/ 	.word	0x00000090
        /*01e4*/ 	.short	0x0100
        /*01e6*/ 	.byte	0x04
	.zero		1


	//   ....[16]....
        /*01e8*/ 	.word	0x00000700
        /*01ec*/ 	.word	0x000000ff
        /*01f0*/ 	.word	0x00000040
        /*01f4*/ 	.short	0x0100
        /*01f6*/ 	.byte	0x04
	.zero		1


	//   ....[17]....
        /*01f8*/ 	.word	0x00000710
        /*01fc*/ 	.word	0x000000ff
        /*0200*/ 	.word	0x00000098
        /*0204*/ 	.short	0x0100
        /*0206*/ 	.byte	0x04
	.zero		1


	//   ....[18]....
        /*0208*/ 	.word	0x00000720
        /*020c*/ 	.word	0x000000ff
        /*0210*/ 	.word	0x00000048
        /*0214*/ 	.short	0x0100
        /*0216*/ 	.byte	0x04
	.zero		1


	//   ....[19]....
        /*0218*/ 	.word	0x00000730
        /*021c*/ 	.word	0x000000ff
        /*0220*/ 	.word	0x000000a0
        /*0224*/ 	.short	0x0100
        /*0226*/ 	.byte	0x04
	.zero		1


	//   ....[20]....
        /*0228*/ 	.word	0x00000740
        /*022c*/ 	.word	0x000000ff
        /*0230*/ 	.word	0x00000050
        /*0234*/ 	.short	0x0100
        /*0236*/ 	.byte	0x04
	.zero		1


	//   ....[21]....
        /*0238*/ 	.word	0x00000750
        /*023c*/ 	.word	0x000000ff
        /*0240*/ 	.word	0x000000a8
        /*0244*/ 	.short	0x0100
        /*0246*/ 	.byte	0x04
	.zero		1


	//   ....[22]....
        /*0248*/ 	.word	0x00000890
        /*024c*/ 	.word	0x000000ff
        /*0250*/ 	.word	0x000000b0
        /*0254*/ 	.short	0x0100
        /*0256*/ 	.byte	0x04
	.zero		1


	//   ....[23]....
        /*0258*/ 	.word	0x000008a0
        /*025c*/ 	.word	0x000000ff
        /*0260*/ 	.word	0x000000c0
        /*0264*/ 	.short	0x0100
        /*0266*/ 	.byte	0x04
	.zero		1


	//   ....[24]....
        /*0268*/ 	.word	0x000008b0
        /*026c*/ 	.word	0x000000ff
        /*0270*/ 	.word	0x000000b8
        /*0274*/ 	.short	0x0100
        /*0276*/ 	.byte	0x04
	.zero		1


	//   ....[25]....
        /*0278*/ 	.word	0x000008c0
        /*027c*/ 	.word	0x000000ff
        /*0280*/ 	.word	0x000000c8
        /*0284*/ 	.short	0x0100
        /*0286*/ 	.byte	0x04
	.zero		1


	//   ....[26]....
        /*0288*/ 	.word	0x000009b0
        /*028c*/ 	.word	0x000000ff
        /*0290*/ 	.word	0x000000d0
        /*0294*/ 	.short	0x0100
        /*0296*/ 	.byte	0x06
	.zero		1


	//   ....[27]....
        /*0298*/ 	.word	0x000009c0
        /*029c*/ 	.word	0x000000ff
        /*02a0*/ 	.word	0x000000d8
        /*02a4*/ 	.short	0x0100
        /*02a6*/ 	.byte	0x06
	.zero		1


	//   ....[28]....
        /*02a8*/ 	.word	0x00000b00
        /*02ac*/ 	.word	0x000000ff
        /*02b0*/ 	.word	0x000000e0
        /*02b4*/ 	.short	0x0100
        /*02b6*/ 	.byte	0x06
	.zero		1


	//   ....[29]....
        /*02b8*/ 	.word	0x00000b10
        /*02bc*/ 	.word	0x000000ff
        /*02c0*/ 	.word	0x000000f0
        /*02c4*/ 	.short	0x0100
        /*02c6*/ 	.byte	0x06
	.zero		1


	//   ....[30]....
        /*02c8*/ 	.word	0x00000b20
        /*02cc*/ 	.word	0x000000ff
        /*02d0*/ 	.word	0x000000e8
        /*02d4*/ 	.short	0x0100
        /*02d6*/ 	.byte	0x06
	.zero		1


	//   ....[31]....
        /*02d8*/ 	.word	0x00000b30
        /*02dc*/ 	.word	0x000000ff
        /*02e0*/ 	.word	0x000000f8
        /*02e4*/ 	.short	0x0100
        /*02e6*/ 	.byte	0x06
	.zero		1


	//   ....[32]....
        /*02e8*/ 	.word	0x00000c60
        /*02ec*/ 	.word	0x000000ff
        /*02f0*/ 	.word	0x00000100
        /*02f4*/ 	.short	0x0100
        /*02f6*/ 	.byte	0x04
	.zero		1


	//   ....[33]....
        /*02f8*/ 	.word	0x00000c70
        /*02fc*/ 	.word	0x000000ff
        /*0300*/ 	.word	0x00000120
        /*0304*/ 	.short	0x0100
        /*0306*/ 	.byte	0x04
	.zero		1


	//   ....[34]....
        /*0308*/ 	.word	0x00000c80
        /*030c*/ 	.word	0x000000ff
        /*0310*/ 	.word	0x00000108
        /*0314*/ 	.short	0x0100
        /*0316*/ 	.byte	0x04
	.zero		1


	//   ....[35]....
        /*0318*/ 	.word	0x00000c90
        /*031c*/ 	.word	0x000000ff
        /*0320*/ 	.word	0x00000128
        /*0324*/ 	.short	0x0100
        /*0326*/ 	.byte	0x04
	.zero		1


	//   ....[36]....
        /*0328*/ 	.word	0x00000ca0
        /*032c*/ 	.word	0x000000ff
        /*0330*/ 	.word	0x00000110
        /*0334*/ 	.short	0x0100
        /*0336*/ 	.byte	0x04
	.zero		1


	//   ....[37]....
        /*0338*/ 	.word	0x00000cb0
        /*033c*/ 	.word	0x000000ff
        /*0340*/ 	.word	0x00000130
        /*0344*/ 	.short	0x0100
        /*0346*/ 	.byte	0x04
	.zero		1


	//   ....[38]....
        /*0348*/ 	.word	0x00000cc0
        /*034c*/ 	.word	0x000000ff
        /*0350*/ 	.word	0x00000118
        /*0354*/ 	.short	0x0100
        /*0356*/ 	.byte	0x04
	.zero		1


	//   ....[39]....
        /*0358*/ 	.word	0x00000cd0
        /*035c*/ 	.word	0x000000ff
        /*0360*/ 	.word	0x00000138
        /*0364*/ 	.short	0x0100
        /*0366*/ 	.byte	0x04
	.zero		1


	//   ....[40]....
        /*0368*/ 	.word	0x00000dc0
        /*036c*/ 	.word	0x000000ff
        /*0370*/ 	.word	0x00000140
        /*0374*/ 	.short	0x0100
        /*0376*/ 	.byte	0x04
	.zero		1


	//   ....[41]....
        /*0378*/ 	.word	0x00000dd0
        /*037c*/ 	.word	0x000000ff
        /*0380*/ 	.word	0x00000150
        /*0384*/ 	.short	0x0100
        /*0386*/ 	.byte	0x04
	.zero		1


	//   ....[42]....
        /*0388*/ 	.word	0x00000de0
        /*038c*/ 	.word	0x000000ff
        /*0390*/ 	.word	0x00000148
        /*0394*/ 	.short	0x0100
        /*0396*/ 	.byte	0x04
	.zero		1


	//   ....[43]....
        /*0398*/ 	.word	0x00000df0
        /*039c*/ 	.word	0x000000ff
        /*03a0*/ 	.word	0x00000158
        /*03a4*/ 	.short	0x0100
        /*03a6*/ 	.byte	0x04
	.zero		1


	//   ....[44]....
        /*03a8*/ 	.word	0x000018f0
        /*03ac*/ 	.word	0x00000003
        /*03b0*/ 	.word	0x00000150
        /*03b4*/ 	.short	0x010a
        /*03b6*/ 	.byte	0xff
	.zero		1


	//   ....[45]....
        /*03b8*/ 	.word	0x00001920
        /*03bc*/ 	.word	0x00000003
        /*03c0*/ 	.word	0x00000140
        /*03c4*/ 	.short	0x0101
        /*03c6*/ 	.byte	0xff
	.zero		1


	//   ....[46]....
        /*03c8*/ 	.word	0x000019f0
        /*03cc*/ 	.word	0x000000ff
        /*03d0*/ 	.word	0x00000058
        /*03d4*/ 	.short	0x010a
        /*03d6*/ 	.byte	0x04
	.zero		1


	//   ....[47]....
        /*03d8*/ 	.word	0x00001a70
        /*03dc*/ 	.word	0x000000ff
        /*03e0*/ 	.word	0x00000058
        /*03e4*/ 	.short	0x010a
        /*03e6*/ 	.byte	0x21
	.zero		1


	//   ....[48]....
        /*03e8*/ 	.word	0x00001c00
        /*03ec*/ 	.word	0x000000ff
        /*03f0*/ 	.word	0x00000058
        /*03f4*/ 	.short	0x010a
        /*03f6*/ 	.byte	0x05
	.zero		1


	//   ....[49]....
        /*03f8*/ 	.word	0x00001df0
        /*03fc*/ 	.word	0x000000ff
        /*0400*/ 	.word	0x000000d8
        /*0404*/ 	.short	0x0101
        /*0406*/ 	.byte	0x0d
	.zero		1


	//   ....[50]....
        /*0408*/ 	.word	0x00001e10
        /*040c*/ 	.word	0x000000ff
        /*0410*/ 	.word	0x00000058
        /*0414*/ 	.short	0x010a
        /*0416*/ 	.byte	0x04
	.zero		1


	//   ....[51]....
        /*0418*/ 	.word	0x00001e90
        /*041c*/ 	.word	0x000000ff
        /*0420*/ 	.word	0x00000058
        /*0424*/ 	.short	0x010a
        /*0426*/ 	.byte	0x21
	.zero		1


	//   ....[52]....
        /*0428*/ 	.word	0x00002020
        /*042c*/ 	.word	0x000000ff
        /*0430*/ 	.word	0x00000058
        /*0434*/ 	.short	0x010a
        /*0436*/ 	.byte	0x05
	.zero		1


	//   ....[53]....
        /*0438*/ 	.word	0x00002220
        /*043c*/ 	.word	0x00000003
        /*0440*/ 	.word	0x000000e0
        /*0444*/ 	.short	0x010a
        /*0446*/ 	.byte	0xff
	.zero		1


	//   ....[54]....
        /*0448*/ 	.word	0x00002370
        /*044c*/ 	.word	0x00000000
        /*0450*/ 	.word	0x00000000
        /*0454*/ 	.short	0x0101
        /*0456*/ 	.byte	0xff
	.zero		1


	//   ....[55]....
        /*0458*/ 	.word	0x00002910
        /*045c*/ 	.word	0x000000ff
        /*0460*/ 	.word	0x00000000
        /*0464*/ 	.short	0x010a
        /*0466*/ 	.byte	0x04
	.zero		1


	//   ....[56]....
        /*0468*/ 	.word	0x000029a0
        /*046c*/ 	.word	0x000000ff
        /*0470*/ 	.word	0x00000000
        /*0474*/ 	.short	0x010a
        /*0476*/ 	.byte	0x05
	.zero		1


	//   ....[57]....
        /*0478*/ 	.word	0x00002a30
        /*047c*/ 	.word	0x000000ff
        /*0480*/ 	.word	0x00000000
        /*0484*/ 	.short	0x010a
        /*0486*/ 	.byte	0x05
	.zero		1


	//   ....[58]....
        /*0488*/ 	.word	0x00002ac0
        /*048c*/ 	.word	0x000000ff
        /*0490*/ 	.word	0x00000000
        /*0494*/ 	.short	0x010a
        /*0496*/ 	.byte	0x05
	.zero		1


	//   ....[59]....
        /*0498*/ 	.word	0x00002b50
        /*049c*/ 	.word	0x000000ff
        /*04a0*/ 	.word	0x00000000
        /*04a4*/ 	.short	0x010a
        /*04a6*/ 	.byte	0x05
	.zero		1


	//   ....[60]....
        /*04a8*/ 	.word	0x00002be0
        /*04ac*/ 	.word	0x000000ff
        /*04b0*/ 	.word	0x00000000
        /*04b4*/ 	.short	0x010a
        /*04b6*/ 	.byte	0x05
	.zero		1


	//   ....[61]....
        /*04b8*/ 	.word	0x00002c70
        /*04bc*/ 	.word	0x000000ff
        /*04c0*/ 	.word	0x00000000
        /*04c4*/ 	.short	0x010a
        /*04c6*/ 	.byte	0x05
	.zero		1


	//   ....[62]....
        /*04c8*/ 	.word	0x00002d00
        /*04cc*/ 	.word	0x000000ff
        /*04d0*/ 	.word	0x00000000
        /*04d4*/ 	.short	0x010a
        /*04d6*/ 	.byte	0x05
	.zero		1


	//   ....[63]....
        /*04d8*/ 	.word	0x00002d90
        /*04dc*/ 	.word	0x000000ff
        /*04e0*/ 	.word	0x00000000
        /*04e4*/ 	.short	0x010a
        /*04e6*/ 	.byte	0x05
	.zero		1


	//   ....[64]....
        /*04e8*/ 	.word	0x00002e20
        /*04ec*/ 	.word	0x000000ff
        /*04f0*/ 	.word	0x00000000
        /*04f4*/ 	.short	0x010a
        /*04f6*/ 	.byte	0x05
	.zero		1


	//   ....[65]....
        /*04f8*/ 	.word	0x00002ec0
        /*04fc*/ 	.word	0x00000000
        /*0500*/ 	.word	0x00000000
        /*0504*/ 	.short	0x010a
        /*0506*/ 	.byte	0xff
	.zero		1


	//   ....[66]....
        /*0508*/ 	.word	0x00002fe0
        /*050c*/ 	.word	0x00000002
        /*0510*/ 	.word	0x00000140
        /*0514*/ 	.short	0x010a
        /*0516*/ 	.byte	0xff
	.zero		1


	//   ....[67]....
        /*0518*/ 	.word	0x00003040
        /*051c*/ 	.word	0x00000004
        /*0520*/ 	.word	0x00000000
        /*0524*/ 	.short	0x0101
        /*0526*/ 	.byte	0xff
	.zero		1


	//   ....[68]....
        /*0528*/ 	.word	0x00003060
        /*052c*/ 	.word	0x000000ff
        /*0530*/ 	.word	0x000000f0
        /*0534*/ 	.short	0x010a
        /*0536*/ 	.byte	0x04
	.zero		1


	//   ....[69]....
        /*0538*/ 	.word	0x00003180
        /*053c*/ 	.word	0x00000002
        /*0540*/ 	.word	0x000000e0
        /*0544*/ 	.short	0x010a
        /*0546*/ 	.byte	0xff
	.zero		1


	//   ....[70]....
        /*0548*/ 	.word	0x00003290
        /*054c*/ 	.word	0x00000002
        /*0550*/ 	.word	0x00000000
        /*0554*/ 	.short	0x0101
        /*0556*/ 	.byte	0xff
	.zero		1


	//   ....[71]....
        /*0558*/ 	.word	0x00003320
        /*055c*/ 	.word	0x000000ff
        /*0560*/ 	.word	0x000000f0
        /*0564*/ 	.short	0x0106
        /*0566*/ 	.byte	0x04
	.zero		1


	//   ....[72]....
        /*0568*/ 	.word	0x00003340
        /*056c*/ 	.word	0x000000ff
        /*0570*/ 	.word	0x000000f0
        /*0574*/ 	.short	0x010a
        /*0576*/ 	.byte	0x04
	.zero		1


	//   ....[73]....
        /*0578*/ 	.word	0x000033d0
        /*057c*/ 	.word	0x000000ff
        /*0580*/ 	.word	0x000000f0
        /*0584*/ 	.short	0x0106
        /*0586*/ 	.byte	0x07
	.zero		1


	//   ....[74]....
        /*0588*/ 	.word	0x00003410
        /*058c*/ 	.word	0x00000000
        /*0590*/ 	.word	0x000000f0
        /*0594*/ 	.short	0x010a
        /*0596*/ 	.byte	0xff
	.zero		1


	//   ....[75]....
        /*0598*/ 	.word	0x000039e0
        /*059c*/ 	.word	0x00000000
        /*05a0*/ 	.word	0x000000e0
        /*05a4*/ 	.short	0x010a
        /*05a6*/ 	.byte	0xff
	.zero		1


	//   ....[76]....
        /*05a8*/ 	.word	0x00003ae0
        /*05ac*/ 	.word	0x00000003
        /*05b0*/ 	.word	0x00000000
        /*05b4*/ 	.short	0x0101
        /*05b6*/ 	.byte	0xff
	.zero		1


	//   ....[77]....
        /*05b8*/ 	.word	0x00003af0
        /*05bc*/ 	.word	0x000000ff
        /*05c0*/ 	.word	0x00000000
        /*05c4*/ 	.short	0x010a
        /*05c6*/ 	.byte	0x04
	.zero		1


	//   ....[78]....
        /*05c8*/ 	.word	0x00003b70
        /*05cc*/ 	.word	0x000000ff
        /*05d0*/ 	.word	0x00000120
        /*05d4*/ 	.short	0x010a
        /*05d6*/ 	.byte	0x2e
	.zero		1


	//   ....[79]....
        /*05d8*/ 	.word	0x00003c50
        /*05dc*/ 	.word	0x000000ff
        /*05e0*/ 	.word	0x00000000
        /*05e4*/ 	.short	0x010a
        /*05e6*/ 	.byte	0x07
	.zero		1


	//   ....[80]....
        /*05e8*/ 	.word	0x00003d90
        /*05ec*/ 	.word	0x000000ff
        /*05f0*/ 	.word	0x00000000
        /*05f4*/ 	.short	0x010a
        /*05f6*/ 	.byte	0x04
	.zero		1


	//   ....[81]....
        /*05f8*/ 	.word	0x00004160
        /*05fc*/ 	.word	0x000000ff
        /*0600*/ 	.word	0x00000000
        /*0604*/ 	.short	0x010a
        /*0606*/ 	.byte	0x04
	.zero		1


	//   ....[82]....
        /*0608*/ 	.word	0x000041f0
        /*060c*/ 	.word	0x000000ff
        /*0610*/ 	.word	0x00000000
        /*0614*/ 	.short	0x010a
        /*0616*/ 	.byte	0x05
	.zero		1


	//   ....[83]....
        /*0618*/ 	.word	0x00004280
        /*061c*/ 	.word	0x000000ff
        /*0620*/ 	.word	0x00000000
        /*0624*/ 	.short	0x010a
        /*0626*/ 	.byte	0x05
	.zero		1


	//   ....[84]....
        /*0628*/ 	.word	0x00004310
        /*062c*/ 	.word	0x000000ff
        /*0630*/ 	.word	0x00000000
        /*0634*/ 	.short	0x010a
        /*0636*/ 	.byte	0x04
	.zero		1


	//   ....[85]....
        /*0638*/ 	.word	0x000047f0
        /*063c*/ 	.word	0x00000003
        /*0640*/ 	.word	0x000000e0
        /*0644*/ 	.short	0x010a
        /*0646*/ 	.byte	0xff
	.zero		1


	//   ....[86]....
        /*0648*/ 	.word	0x00004960
        /*064c*/ 	.word	0x00000000
        /*0650*/ 	.word	0x00000000
        /*0654*/ 	.short	0x0101
        /*0656*/ 	.byte	0xff
	.zero		1


	//   ....[87]....
        /*0658*/ 	.word	0x00004e10
        /*065c*/ 	.word	0x000000ff
        /*0660*/ 	.word	0x000000d8
        /*0664*/ 	.short	0x010a
        /*0666*/ 	.byte	0x18
	.zero		1


	//   ....[88]....
        /*0668*/ 	.word	0x00004fe0
        /*066c*/ 	.word	0x000000ff
        /*0670*/ 	.word	0x000000c0
        /*0674*/ 	.short	0x010a
        /*0676*/ 	.byte	0x04
	.zero		1


	//   ....[89]....
        /*0678*/ 	.word	0x00005230
        /*067c*/ 	.word	0x000000ff
        /*0680*/ 	.word	0x000000b0
        /*0684*/ 	.short	0x010b
        /*0686*/ 	.byte	0x04
	.zero		1


	//   ....[90]....
        /*0688*/ 	.word	0x00005240
        /*068c*/ 	.word	0x000000ff
        /*0690*/ 	.word	0x00000000
        /*0694*/ 	.short	0x0101
        /*0696*/ 	.byte	0x05
	.zero		1


	//   ....[91]....
        /*0698*/ 	.word	0x00005290
        /*069c*/ 	.word	0x000000ff
        /*06a0*/ 	.word	0x00000000
        /*06a4*/ 	.short	0x010a
        /*06a6*/ 	.byte	0x04
	.zero		1


	//   ....[92]....
        /*06a8*/ 	.word	0x00005330
        /*06ac*/ 	.word	0x00000000
        /*06b0*/ 	.word	0x00000000
        /*06b4*/ 	.short	0x010a
        /*06b6*/ 	.byte	0xff
	.zero		1


	//   ....[93]....
        /*06b8*/ 	.word	0x00005650
        /*06bc*/ 	.word	0x00000008
        /*06c0*/ 	.word	0x000000e0
        /*06c4*/ 	.short	0x010a
        /*06c6*/ 	.byte	0xff
	.zero		1


	//   ....[94]....
        /*06c8*/ 	.word	0x000057d0
        /*06cc*/ 	.word	0x00000000
        /*06d0*/ 	.word	0x00000000
        /*06d4*/ 	.short	0x0101
        /*06d6*/ 	.byte	0xff
	.zero		1


	//   ....[95]....
        /*06d8*/ 	.word	0x00006230
        /*06dc*/ 	.word	0x00000000
        /*06e0*/ 	.word	0x000000b0
        /*06e4*/ 	.short	0x010a
        /*06e6*/ 	.byte	0xff
	.zero		1


	//   ....[96]....
        /*06e8*/ 	.word	0x00006260
        /*06ec*/ 	.word	0x00000024
        /*06f0*/ 	.word	0x00000100
        /*06f4*/ 	.short	0x010a
        /*06f6*/ 	.byte	0xff
	.zero		1


	//   ....[97]....
        /*06f8*/ 	.word	0x00006380
        /*06fc*/ 	.word	0x00000000
        /*0700*/ 	.word	0x000000b0
        /*0704*/ 	.short	0x010a
        /*0706*/ 	.byte	0xff
	.zero		1


	//   ....[98]....
        /*0708*/ 	.word	0x00006430
        /*070c*/ 	.word	0x00000024
        /*0710*/ 	.word	0x00000100
        /*0714*/ 	.short	0x010a
        /*0716*/ 	.byte	0xff
	.zero		1


	//   ....[99]....
        /*0718*/ 	.word	0x00006780
        /*071c*/ 	.word	0x000000ff
        /*0720*/ 	.word	0x00000000
        /*0724*/ 	.short	0x0101
        /*0726*/ 	.byte	0x04
	.zero		1


	//   ....[100]....
        /*0728*/ 	.word	0x00006a10
        /*072c*/ 	.word	0x00000002
        /*0730*/ 	.word	0x00000000
        /*0734*/ 	.short	0x0101
        /*0736*/ 	.byte	0xff
	.zero		1


	//   ....[101]....
        /*0738*/ 	.word	0x00006cb0
        /*073c*/ 	.word	0x00000003
        /*0740*/ 	.word	0x00000150
        /*0744*/ 	.short	0x010a
        /*0746*/ 	.byte	0xff
	.zero		1


	//   ....[102]....
        /*0748*/ 	.word	0x00006d10
        /*074c*/ 	.word	0x00000000
        /*0750*/ 	.word	0x00000058
        /*0754*/ 	.short	0x010a
        /*0756*/ 	.byte	0xff
	.zero		1


	//   ....[103]....
        /*0758*/ 	.word	0x00006d70
        /*075c*/ 	.word	0x00000000
        /*0760*/ 	.word	0x00000058
        /*0764*/ 	.short	0x010a
        /*0766*/ 	.byte	0xff
	.zero		1


	//   ....[104]....
        /*0768*/ 	.word	0x00006dc0
        /*076c*/ 	.word	0x00000003
        /*0770*/ 	.word	0x000000e0
        /*0774*/ 	.short	0x010a
        /*0776*/ 	.byte	0xff
	.zero		1


	//   ....[105]....
        /*0778*/ 	.word	0x00006e20
        /*077c*/ 	.word	0x00000000
        /*0780*/ 	.word	0x00000000
        /*0784*/ 	.short	0x010a
        /*0786*/ 	.byte	0xff
	.zero		1


	//   ....[106]....
        /*0788*/ 	.word	0x00006e80
        /*078c*/ 	.word	0x00000000
        /*0790*/ 	.word	0x00000000
        /*0794*/ 	.short	0x010a
        /*0796*/ 	.byte	0xff
	.zero		1


	//   ....[107]....
        /*0798*/ 	.word	0x00006ee0
        /*079c*/ 	.word	0x00000000
        /*07a0*/ 	.word	0x00000000
        /*07a4*/ 	.short	0x010a
        /*07a6*/ 	.byte	0xff
	.zero		1


	//   ....[108]....
        /*07a8*/ 	.word	0x00006f40
        /*07ac*/ 	.word	0x00000000
        /*07b0*/ 	.word	0x00000000
        /*07b4*/ 	.short	0x010a
        /*07b6*/ 	.byte	0xff
	.zero		1


	//   ....[109]....
        /*07b8*/ 	.word	0x00006fa0
        /*07bc*/ 	.word	0x00000000
        /*07c0*/ 	.word	0x00000000
        /*07c4*/ 	.short	0x010a
        /*07c6*/ 	.byte	0xff
	.zero		1


	//   ....[110]....
        /*07c8*/ 	.word	0x00007000
        /*07cc*/ 	.word	0x00000000
        /*07d0*/ 	.word	0x00000000
        /*07d4*/ 	.short	0x010a
        /*07d6*/ 	.byte	0xff
	.zero		1


	//   ....[111]....
        /*07d8*/ 	.word	0x00007060
        /*07dc*/ 	.word	0x00000000
        /*07e0*/ 	.word	0x00000000
        /*07e4*/ 	.short	0x010a
        /*07e6*/ 	.byte	0xff
	.zero		1


	//   ....[112]....
        /*07e8*/ 	.word	0x000070c0
        /*07ec*/ 	.word	0x00000000
        /*07f0*/ 	.word	0x00000000
        /*07f4*/ 	.short	0x010a
        /*07f6*/ 	.byte	0xff
	.zero		1


	//   ....[113]....
        /*07f8*/ 	.word	0x00007120
        /*07fc*/ 	.word	0x00000000
        /*0800*/ 	.word	0x00000000
        /*0804*/ 	.short	0x010a
        /*0806*/ 	.byte	0xff
	.zero		1


	//   ....[114]....
        /*0808*/ 	.word	0x00007180
        /*080c*/ 	.word	0x00000000
        /*0810*/ 	.word	0x00000000
        /*0814*/ 	.short	0x010a
        /*0816*/ 	.byte	0xff
	.zero		1


	//   ....[115]....
        /*0818*/ 	.word	0x000071d0
        /*081c*/ 	.word	0x00000002
        /*0820*/ 	.word	0x00000140
        /*0824*/ 	.short	0x010a
        /*0826*/ 	.byte	0xff
	.zero		1


	//   ....[116]....
        /*0828*/ 	.word	0x00007230
        /*082c*/ 	.word	0x00000002
        /*0830*/ 	.word	0x000000f0
        /*0834*/ 	.short	0x010a
        /*0836*/ 	.byte	0xff
	.zero		1


	//   ....[117]....
        /*0838*/ 	.word	0x00007280
        /*083c*/ 	.word	0x00000002
        /*0840*/ 	.word	0x000000e0
        /*0844*/ 	.short	0x010a
        /*0846*/ 	.byte	0xff
	.zero		1


	//   ....[118]....
        /*0848*/ 	.word	0x000072e0
        /*084c*/ 	.word	0x00000000
        /*0850*/ 	.word	0x000000f0
        /*0854*/ 	.short	0x010a
        /*0856*/ 	.byte	0xff
	.zero		1


	//   ....[119]....
        /*0858*/ 	.word	0x00007330
        /*085c*/ 	.word	0x00000000
        /*0860*/ 	.word	0x000000e0
        /*0864*/ 	.short	0x010a
        /*0866*/ 	.byte	0xff
	.zero		1


	//   ....[120]....
        /*0868*/ 	.word	0x00007390
        /*086c*/ 	.word	0x00000003
        /*0870*/ 	.word	0x00000120
        /*0874*/ 	.short	0x010a
        /*0876*/ 	.byte	0xff
	.zero		1


	//   ....[121]....
        /*0878*/ 	.word	0x000073f0
        /*087c*/ 	.word	0x00000000
        /*0880*/ 	.word	0x00000000
        /*0884*/ 	.short	0x010a
        /*0886*/ 	.byte	0xff
	.zero		1


	//   ....[122]....
        /*0888*/ 	.word	0x00007450
        /*088c*/ 	.word	0x00000000
        /*0890*/ 	.word	0x00000000
        /*0894*/ 	.short	0x010a
        /*0896*/ 	.byte	0xff
	.zero		1


	//   ....[123]....
        /*0898*/ 	.word	0x000074b0
        /*089c*/ 	.word	0x00000000
        /*08a0*/ 	.word	0x00000000
        /*08a4*/ 	.short	0x010a
        /*08a6*/ 	.byte	0xff
	.zero		1


	//   ....[124]....
        /*08a8*/ 	.word	0x00007510
        /*08ac*/ 	.word	0x00000000
        /*08b0*/ 	.word	0x00000000
        /*08b4*/ 	.short	0x010a
        /*08b6*/ 	.byte	0xff
	.zero		1


	//   ....[125]....
        /*08b8*/ 	.word	0x00007570
        /*08bc*/ 	.word	0x00000000
        /*08c0*/ 	.word	0x00000000
        /*08c4*/ 	.short	0x010a
        /*08c6*/ 	.byte	0xff
	.zero		1


	//   ....[126]....
        /*08c8*/ 	.word	0x000075c0
        /*08cc*/ 	.word	0x00000003
        /*08d0*/ 	.word	0x000000e0
        /*08d4*/ 	.short	0x010a
        /*08d6*/ 	.byte	0xff
	.zero		1


	//   ....[127]....
        /*08d8*/ 	.word	0x00007620
        /*08dc*/ 	.word	0x00000000
        /*08e0*/ 	.word	0x000000d8
        /*08e4*/ 	.short	0x010a
        /*08e6*/ 	.byte	0xff
	.zero		1


	//   ....[128]....
        /*08e8*/ 	.word	0x00007680
        /*08ec*/ 	.word	0x00000003
        /*08f0*/ 	.word	0x000000c0
        /*08f4*/ 	.short	0x010a
        /*08f6*/ 	.byte	0xff
	.zero		1


	//   ....[129]....
        /*08f8*/ 	.word	0x000076e0
        /*08fc*/ 	.word	0x00000000
        /*0900*/ 	.word	0x00000000
        /*0904*/ 	.short	0x010a
        /*0906*/ 	.byte	0xff
	.zero		1


	//   ....[130]....
        /*0908*/ 	.word	0x00007730
        /*090c*/ 	.word	0x00000008
        /*0910*/ 	.word	0x000000e0
        /*0914*/ 	.short	0x010a
        /*0916*/ 	.byte	0xff
	.zero		1


	//   ....[131]....
        /*0918*/ 	.word	0x00007780
        /*091c*/ 	.word	0x00000000
        /*0920*/ 	.word	0x000000b0
        /*0924*/ 	.short	0x010a
        /*0926*/ 	.byte	0xff
	.zero		1


	//   ....[132]....
        /*0928*/ 	.word	0x000077d0
        /*092c*/ 	.word	0x00000024
        /*0930*/ 	.word	0x00000100
        /*0934*/ 	.short	0x010a
        /*0936*/ 	.byte	0xff
	.zero		1


	//----- nvinfo : EIATTR_NUM_MBARRIERS
	.align		4
.L_47:
        /*0938*/ 	.byte	0x03, 0x38
        /*093a*/ 	.short	0x002c


	//----- nvinfo : EIATTR_EXIT_INSTR_OFFSETS
	.align		4
        /*093c*/ 	.byte	0x04, 0x1c
        /*093e*/ 	.short	(.L_49 - .L_48)


	//   ....[0]....
.L_48:
        /*0940*/ 	.word	0x00002ef0


	//   ....[1]....
        /*0944*/ 	.word	0x000033e0


	//   ....[2]....
        /*0948*/ 	.word	0x00003440


	//   ....[3]....
        /*094c*/ 	.word	0x00004570


	//   ....[4]....
        /*0950*/ 	.word	0x00005360


	//   ....[5]....
        /*0954*/ 	.word	0x000053a0


	//   ....[6]....
        /*0958*/ 	.word	0x00006bc0


	//   ....[7]....
        /*095c*/ 	.word	0x00006c40


	//   ....[8]....
        /*0960*/ 	.word	0x00006c70


	//   ....[9]....
        /*0964*/ 	.word	0x00006ca0


	//----- nvinfo : EIATTR_MAX_THREADS
	.align		4
.L_49:
        /*0968*/ 	.byte	0x04, 0x05
        /*096a*/ 	.short	(.L_51 - .L_50)
.L_50:
        /*096c*/ 	.word	0x00000100
        /*0970*/ 	.word	0x00000001
        /*0974*/ 	.word	0x00000001


	//----- nvinfo : EIATTR_CRS_STACK_SIZE
	.align		4
.L_51:
        /*0978*/ 	.byte	0x04, 0x1e
        /*097a*/ 	.short	(.L_53 - .L_52)
.L_52:
        /*097c*/ 	.word	0x00000000


	//----- nvinfo : EIATTR_CBANK_PARAM_SIZE
	.align		4
.L_53:
        /*0980*/ 	.byte	0x03, 0x19
        /*0982*/ 	.short	0x0800


	//----- nvinfo : EIATTR_PARAM_CBANK
	.align		4
        /*0984*/ 	.byte	0x04, 0x0a
        /*0986*/ 	.short	(.L_55 - .L_54)
	.align		4
.L_54:
        /*0988*/ 	.word	index@(.nv.constant0._ZN7cutlass13device_kernelINS_4gemm6kernel13GemmUniversalIN4cute5tupleIJiiiiEEENS1_10collective13CollectiveMmaINS1_35MainloopSm100TmaUmmaWarpSpecializedILi11ELi2ELi4ENS5_IJNS4_1CILi2EEENSA_ILi1EEESC_EEEEENS5_IJNSA_ILi64EEENSA_ILi16EEENSA_ILi128EEEEEENS_6half_tENS5_IJlSC_lEEESJ_SK_NS4_8TiledMMAINS4_8MMA_AtomIJNS4_20SM100_MMA_F16BF16_SSISJ_SJ_fLi64ELi16ELNS4_4UMMA5MajorE0ELSP_0ELNSO_7ScaleInE0ELSQ_0EEEEEENS4_6LayoutINS5_IJSC_SC_SC_EEENS5_IJNSA_ILi0EEESV_SV_EEEEENS5_IJNS4_10UnderscoreESY_SY_EEEEENS4_13SM90_TMA_LOADENS4_14ComposedLayoutINS4_7SwizzleILi3ELi4ELi3EEENS4_18smem_ptr_flag_bitsILi16EEENST_INS5_IJNSA_ILi8EEESF_EEENS5_IJSF_SC_EEEEEEEvNS4_8identityENS4_23SM90_TMA_LOAD_MULTICASTES1B_vS1C_EENS_8epilogue10collective18CollectiveEpilogueINS1F_23Sm100TmaWarpSpecializedILi2ELi1ELi8ELb1ELb0EEEJSI_NS5_IJNST_ISF_SC_EENST_ISG_SC_EEEEESJ_SK_SJ_SK_NS1F_6fusion15FusionCallbacksIS1J_NS1N_17LinearCombinationISJ_fSJ_fLNS_15FloatRoundStyleE2EEESI_S1M_JEEENS4_5SM1004TMEM4LOAD26SM100_TMEM_LOAD_16dp256b2xES11_NS12_INS13_ILi1ELi4ELi3EEES16_NST_INS5_IJS17_SG_EEENS5_IJSG_SC_EEEEEEENS4_17SM75_U32x4_LDSM_NENS4_14SM90_TMA_STOREES21_NS4_17SM90_U32x4_STSM_NENS4_39AutoVectorizingCopyWithAssumedAlignmentILi128EEEEEEvvEEEEvNT_6ParamsE)
        /*098c*/ 	.short	0x0380
        /*098e*/ 	.short	0x0800


	//----- nvinfo : EIATTR_SW_WAR
	.align		4
.L_55:
        /*0990*/ 	.byte	0x04, 0x36
        /*0992*/ 	.short	(.L_57 - .L_56)
.L_56:
        /*0994*/ 	.word	0x00000008
.L_57:


//--------------------- .nv.callgraph             --------------------------
	.section	.nv.callgraph,"",@"SHT_CUDA_CALLGRAPH"
	.align	4
	.sectionentsize	8
	.align		4
        /*0000*/ 	.word	0x00000000
	.align		4
        /*0004*/ 	.word	0xffffffff
	.align		4
        /*0008*/ 	.word	index@(_ZN7cutlass13device_kernelINS_4gemm6kernel13GemmUniversalIN4cute5tupleIJiiiiEEENS1_10collective13CollectiveMmaINS1_35MainloopSm100TmaUmmaWarpSpecializedILi11ELi2ELi4ENS5_IJNS4_1CILi2EEENSA_ILi1EEESC_EEEEENS5_IJNSA_ILi64EEENSA_ILi16EEENSA_ILi128EEEEEENS_6half_tENS5_IJlSC_lEEESJ_SK_NS4_8TiledMMAINS4_8MMA_AtomIJNS4_20SM100_MMA_F16BF16_SSISJ_SJ_fLi64ELi16ELNS4_4UMMA5MajorE0ELSP_0ELNSO_7ScaleInE0ELSQ_0EEEEEENS4_6LayoutINS5_IJSC_SC_SC_EEENS5_IJNSA_ILi0EEESV_SV_EEEEENS5_IJNS4_10UnderscoreESY_SY_EEEEENS4_13SM90_TMA_LOADENS4_14ComposedLayoutINS4_7SwizzleILi3ELi4ELi3EEENS4_18smem_ptr_flag_bitsILi16EEENST_INS5_IJNSA_ILi8EEESF_EEENS5_IJSF_SC_EEEEEEEvNS4_8identityENS4_23SM90_TMA_LOAD_MULTICASTES1B_vS1C_EENS_8epilogue10collective18CollectiveEpilogueINS1F_23Sm100TmaWarpSpecializedILi2ELi1ELi8ELb1ELb0EEEJSI_NS5_IJNST_ISF_SC_EENST_ISG_SC_EEEEESJ_SK_SJ_SK_NS1F_6fusion15FusionCallbacksIS1J_NS1N_17LinearCombinationISJ_fSJ_fLNS_15FloatRoundStyleE2EEESI_S1M_JEEENS4_5SM1004TMEM4LOAD26SM100_TMEM_LOAD_16dp256b2xES11_NS12_INS13_ILi1ELi4ELi3EEES16_NST_INS5_IJS17_SG_EEENS5_IJSG_SC_EEEEEEENS4_17SM75_U32x4_LDSM_NENS4_14SM90_TMA_STOREES21_NS4_17SM90_U32x4_STSM_NENS4_39AutoVectorizingCopyWithAssumedAlignmentILi128EEEEEEvvEEEEvNT_6ParamsE)
	.align		4
        /*000c*/ 	.word	index@(__assertfail)
	.align		4
        /*0010*/ 	.word	0x00000000
	.align		4
        /*0014*/ 	.word	0xfffffffe
	.align		4
        /*0018*/ 	.word	0x00000000
	.align		4
        /*001c*/ 	.word	0xfffffffd
	.align		4
        /*0020*/ 	.word	0x00000000
	.align		4
        /*0024*/ 	.word	0xfffffffc


//--------------------- .nv.constant4             --------------------------
	.section	.nv.constant4,"a",@progbits
	.align	8
	.align		8
.nv.constant4:
        /*0000*/ 	.dword	__assertfail
	.align		8
        /*0008*/ 	.dword	__unnamed_1
	.align		8
        /*0010*/ 	.dword	__unnamed_2
	.align		8
        /*0018*/ 	.dword	_ZN40_INTERNAL_a91d18c2_4_k_cu_66c66553_132474cuda3std3__45__cpo5beginE
	.align		8
        /*0020*/ 	.dword	_ZN40_INTERNAL_a91d18c2_4_k_cu_66c66553_132474cuda3std3__45__cpo3endE
	.align		8
        /*0028*/ 	.dword	_ZN40_INTERNAL_a91d18c2_4_k_cu_66c66553_132474cuda3std3__45__cpo6cbeginE
	.align		8
        /*0030*/ 	.dword	_ZN40_INTERNAL_a91d18c2_4_k_cu_66c66553_132474cuda3std3__45__cpo4cendE
	.align		8
        /*0038*/ 	.dword	_ZN40_INTERNAL_a91d18c2_4_k_cu_66c66553_132474cuda3std3__442_GLOBAL__N__a91d18c2_4_k_cu_66c66553_132476ignoreE
	.align		8
        /*0040*/ 	.dword	_ZN40_INTERNAL_a91d18c2_4_k_cu_66c66553_132474cuda3std3__419piecewise_constructE
	.align		8
        /*0048*/ 	.dword	_ZN40_INTERNAL_a91d18c2_4_k_cu_66c66553_132474cuda3std3__48in_placeE
	.align		8
        /*0050*/ 	.dword	_ZN40_INTERNAL_a91d18c2_4_k_cu_66c66553_132474cuda3std6ranges3__45__cpo4swapE
	.align		8
        /*0058*/ 	.dword	_ZN40_INTERNAL_a91d18c2_4_k_cu_66c66553_132474cuda3std6ranges3__45__cpo9iter_moveE
	.align		8
        /*0060*/ 	.dword	_ZN40_INTERNAL_a91d18c2_4_k_cu_66c66553_132474cute7productE
	.align		8
        /*0068*/ 	.dword	_ZN40_INTERNAL_a91d18c2_4_k_cu_66c66553_132474cute1_E
	.align		8
        /*0070*/ 	.dword	$str$25
	.align		8
        /*0078*/ 	.dword	$str$26
	.align		8
        /*0080*/ 	.dword	$str$27
	.align		8
        /*0088*/ 	.dword	$str$28


//--------------------- .text._ZN7cutlass13device_kernelINS_4gemm6kernel13GemmUniversalIN4cute5tupleIJiiiiEEENS1_10collective13CollectiveMmaINS1_35MainloopSm100TmaUmmaWarpSpecializedILi11ELi2ELi4ENS5_IJNS4_1CILi2EEENSA_ILi1EEESC_EEEEENS5_IJNSA_ILi64EEENSA_ILi16EEENSA_ILi128EEEEEENS_6half_tENS5_IJlSC_lEEESJ_SK_NS4_8TiledMMAINS4_8MMA_AtomIJNS4_20SM100_MMA_F16BF16_SSISJ_SJ_fLi64ELi16ELNS4_4UMMA5MajorE0ELSP_0ELNSO_7ScaleInE0ELSQ_0EEEEEENS4_6LayoutINS5_IJSC_SC_SC_EEENS5_IJNSA_ILi0EEESV_SV_EEEEENS5_IJNS4_10UnderscoreESY_SY_EEEEENS4_13SM90_TMA_LOADENS4_14ComposedLayoutINS4_7SwizzleILi3ELi4ELi3EEENS4_18smem_ptr_flag_bitsILi16EEENST_INS5_IJNSA_ILi8EEESF_EEENS5_IJSF_SC_EEEEEEEvNS4_8identityENS4_23SM90_TMA_LOAD_MULTICASTES1B_vS1C_EENS_8epilogue10collective18CollectiveEpilogueINS1F_23Sm100TmaWarpSpecializedILi2ELi1ELi8ELb1ELb0EEEJSI_NS5_IJNST_ISF_SC_EENST_ISG_SC_EEEEESJ_SK_SJ_SK_NS1F_6fusion15FusionCallbacksIS1J_NS1N_17LinearCombinationISJ_fSJ_fLNS_15FloatRoundStyleE2EEESI_S1M_JEEENS4_5SM1004TMEM4LOAD26SM100_TMEM_LOAD_16dp256b2xES11_NS12_INS13_ILi1ELi4ELi3EEES16_NST_INS5_IJS17_SG_EEENS5_IJSG_SC_EEEEEEENS4_17SM75_U32x4_LDSM_NENS4_14SM90_TMA_STOREES21_NS4_17SM90_U32x4_STSM_NENS4_39AutoVectorizingCopyWithAssumedAlignmentILi128EEEEEEvvEEEEvNT_6ParamsE --------------------------
	.section	.text._ZN7cutlass13device_kernelINS_4gemm6kernel13GemmUniversalIN4cute5tupleIJiiiiEEENS1_10collective13CollectiveMmaINS1_35MainloopSm100TmaUmmaWarpSpecializedILi11ELi2ELi4ENS5_IJNS4_1CILi2EEENSA_ILi1EEESC_EEEEENS5_IJNSA_ILi64EEENSA_ILi16EEENSA_ILi128EEEEEENS_6half_tENS5_IJlSC_lEEESJ_SK_NS4_8TiledMMAINS4_8MMA_AtomIJNS4_20SM100_MMA_F16BF16_SSISJ_SJ_fLi64ELi16ELNS4_4UMMA5MajorE0ELSP_0ELNSO_7ScaleInE0ELSQ_0EEEEEENS4_6LayoutINS5_IJSC_SC_SC_EEENS5_IJNSA_ILi0EEESV_SV_EEEEENS5_IJNS4_10UnderscoreESY_SY_EEEEENS4_13SM90_TMA_LOADENS4_14ComposedLayoutINS4_7SwizzleILi3ELi4ELi3EEENS4_18smem_ptr_flag_bitsILi16EEENST_INS5_IJNSA_ILi8EEESF_EEENS5_IJSF_SC_EEEEEEEvNS4_8identityENS4_23SM90_TMA_LOAD_MULTICASTES1B_vS1C_EENS_8epilogue10collective18CollectiveEpilogueINS1F_23Sm100TmaWarpSpecializedILi2ELi1ELi8ELb1ELb0EEEJSI_NS5_IJNST_ISF_SC_EENST_ISG_SC_EEEEESJ_SK_SJ_SK_NS1F_6fusion15FusionCallbacksIS1J_NS1N_17LinearCombinationISJ_fSJ_fLNS_15FloatRoundStyleE2EEESI_S1M_JEEENS4_5SM1004TMEM4LOAD26SM100_TMEM_LOAD_16dp256b2xES11_NS12_INS13_ILi1ELi4ELi3EEES16_NST_INS5_IJS17_SG_EEENS5_IJSG_SC_EEEEEEENS4_17SM75_U32x4_LDSM_NENS4_14SM90_TMA_STOREES21_NS4_17SM90_U32x4_STSM_NENS4_39AutoVectorizingCopyWithAssumedAlignmentILi128EEEEEEvvEEEEvNT_6ParamsE,"ax",@progbits
	.align	128
.text._ZN7cutlass13device_kernelINS_4gemm6kernel13GemmUniversalIN4cute5tupleIJiiiiEEENS1_10collective13CollectiveMmaINS1_35MainloopSm100TmaUmmaWarpSpecializedILi11ELi2ELi4ENS5_IJNS4_1CILi2EEENSA_ILi1EEESC_EEEEENS5_IJNSA_ILi64EEENSA_ILi16EEENSA_ILi128EEEEEENS_6half_tENS5_IJlSC_lEEESJ_SK_NS4_8TiledMMAINS4_8MMA_AtomIJNS4_20SM100_MMA_F16BF16_SSISJ_SJ_fLi64ELi16ELNS4_4UMMA5MajorE0ELSP_0ELNSO_7ScaleInE0ELSQ_0EEEEEENS4_6LayoutINS5_IJSC_SC_SC_EEENS5_IJNSA_ILi0EEESV_SV_EEEEENS5_IJNS4_10UnderscoreESY_SY_EEEEENS4_13SM90_TMA_LOADENS4_14ComposedLayoutINS4_7SwizzleILi3ELi4ELi3EEENS4_18smem_ptr_flag_bitsILi16EEENST_INS5_IJNSA_ILi8EEESF_EEENS5_IJSF_SC_EEEEEEEvNS4_8identityENS4_23SM90_TMA_LOAD_MULTICASTES1B_vS1C_EENS_8epilogue10collective18CollectiveEpilogueINS1F_23Sm100TmaWarpSpecializedILi2ELi1ELi8ELb1ELb0EEEJSI_NS5_IJNST_ISF_SC_EENST_ISG_SC_EEEEESJ_SK_SJ_SK_NS1F_6fusion15FusionCallbacksIS1J_NS1N_17LinearCombinationISJ_fSJ_fLNS_15FloatRoundStyleE2EEESI_S1M_JEEENS4_5SM1004TMEM4LOAD26SM100_TMEM_LOAD_16dp256b2xES11_NS12_INS13_ILi1ELi4ELi3EEES16_NST_INS5_IJS17_SG_EEENS5_IJSG_SC_EEEEEEENS4_17SM75_U32x4_LDSM_NENS4_14SM90_TMA_STOREES21_NS4_17SM90_U32x4_STSM_NENS4_39AutoVectorizingCopyWithAssumedAlignmentILi128EEEEEEvvEEEEvNT_6ParamsE:
        .type           _ZN7cutlass13device_kernelINS_4gemm6kernel13GemmUniversalIN4cute5tupleIJiiiiEEENS1_10collective13CollectiveMmaINS1_35MainloopSm100TmaUmmaWarpSpecializedILi11ELi2ELi4ENS5_IJNS4_1CILi2EEENSA_ILi1EEESC_EEEEENS5_IJNSA_ILi64EEENSA_ILi16EEENSA_ILi128EEEEEENS_6half_tENS5_IJlSC_lEEESJ_SK_NS4_8TiledMMAINS4_8MMA_AtomIJNS4_20SM100_MMA_F16BF16_SSISJ_SJ_fLi64ELi16ELNS4_4UMMA5MajorE0ELSP_0ELNSO_7ScaleInE0ELSQ_0EEEEEENS4_6LayoutINS5_IJSC_SC_SC_EEENS5_IJNSA_ILi0EEESV_SV_EEEEENS5_IJNS4_10UnderscoreESY_SY_EEEEENS4_13SM90_TMA_LOADENS4_14ComposedLayoutINS4_7SwizzleILi3ELi4ELi3EEENS4_18smem_ptr_flag_bitsILi16EEENST_INS5_IJNSA_ILi8EEESF_EEENS5_IJSF_SC_EEEEEEEvNS4_8identityENS4_23SM90_TMA_LOAD_MULTICASTES1B_vS1C_EENS_8epilogue10collective18CollectiveEpilogueINS1F_23Sm100TmaWarpSpecializedILi2ELi1ELi8ELb1ELb0EEEJSI_NS5_IJNST_ISF_SC_EENST_ISG_SC_EEEEESJ_SK_SJ_SK_NS1F_6fusion15FusionCallbacksIS1J_NS1N_17LinearCombinationISJ_fSJ_fLNS_15FloatRoundStyleE2EEESI_S1M_JEEENS4_5SM1004TMEM4LOAD26SM100_TMEM_LOAD_16dp256b2xES11_NS12_INS13_ILi1ELi4ELi3EEES16_NST_INS5_IJS17_SG_EEENS5_IJSG_SC_EEEEEEENS4_17SM75_U32x4_LDSM_NENS4_14SM90_TMA_STOREES21_NS4_17SM90_U32x4_STSM_NENS4_39AutoVectorizingCopyWithAssumedAlignmentILi128EEEEEEvvEEEEvNT_6ParamsE,@function
        .size           _ZN7cutlass13device_kernelINS_4gemm6kernel13GemmUniversalIN4cute5tupleIJiiiiEEENS1_10collective13CollectiveMmaINS1_35MainloopSm100TmaUmmaWarpSpecializedILi11ELi2ELi4ENS5_IJNS4_1CILi2EEENSA_ILi1EEESC_EEEEENS5_IJNSA_ILi64EEENSA_ILi16EEENSA_ILi128EEEEEENS_6half_tENS5_IJlSC_lEEESJ_SK_NS4_8TiledMMAINS4_8MMA_AtomIJNS4_20SM100_MMA_F16BF16_SSISJ_SJ_fLi64ELi16ELNS4_4UMMA5MajorE0ELSP_0ELNSO_7ScaleInE0ELSQ_0EEEEEENS4_6LayoutINS5_IJSC_SC_SC_EEENS5_IJNSA_ILi0EEESV_SV_EEEEENS5_IJNS4_10UnderscoreESY_SY_EEEEENS4_13SM90_TMA_LOADENS4_14ComposedLayoutINS4_7SwizzleILi3ELi4ELi3EEENS4_18smem_ptr_flag_bitsILi16EEENST_INS5_IJNSA_ILi8EEESF_EEENS5_IJSF_SC_EEEEEEEvNS4_8identityENS4_23SM90_TMA_LOAD_MULTICASTES1B_vS1C_EENS_8epilogue10collective18CollectiveEpilogueINS1F_23Sm100TmaWarpSpecializedILi2ELi1ELi8ELb1ELb0EEEJSI_NS5_IJNST_ISF_SC_EENST_ISG_SC_EEEEESJ_SK_SJ_SK_NS1F_6fusion15FusionCallbacksIS1J_NS1N_17LinearCombinationISJ_fSJ_fLNS_15FloatRoundStyleE2EEESI_S1M_JEEENS4_5SM1004TMEM4LOAD26SM100_TMEM_LOAD_16dp256b2xES11_NS12_INS13_ILi1ELi4ELi3EEES16_NST_INS5_IJS17_SG_EEENS5_IJSG_SC_EEEEEEENS4_17SM75_U32x4_LDSM_NENS4_14SM90_TMA_STOREES21_NS4_17SM90_U32x4_STSM_NENS4_39AutoVectorizingCopyWithAssumedAlignmentILi128EEEEEEvvEEEEvNT_6ParamsE,(.L_x_166 - _ZN7cutlass13device_kernelINS_4gemm6kernel13GemmUniversalIN4cute5tupleIJiiiiEEENS1_10collective13CollectiveMmaINS1_35MainloopSm100TmaUmmaWarpSpecializedILi11ELi2ELi4ENS5_IJNS4_1CILi2EEENSA_ILi1EEESC_EEEEENS5_IJNSA_ILi64EEENSA_ILi16EEENSA_ILi128EEEEEENS_6half_tENS5_IJlSC_lEEESJ_SK_NS4_8TiledMMAINS4_8MMA_AtomIJNS4_20SM100_MMA_F16BF16_SSISJ_SJ_fLi64ELi16ELNS4_4UMMA5MajorE0ELSP_0ELNSO_7ScaleInE0ELSQ_0EEEEEENS4_6LayoutINS5_IJSC_SC_SC_EEENS5_IJNSA_ILi0EEESV_SV_EEEEENS5_IJNS4_10UnderscoreESY_SY_EEEEENS4_13SM90_TMA_LOADENS4_14ComposedLayoutINS4_7SwizzleILi3ELi4ELi3EEENS4_18smem_ptr_flag_bitsILi16EEENST_INS5_IJNSA_ILi8EEESF_EEENS5_IJSF_SC_EEEEEEEvNS4_8identityENS4_23SM90_TMA_LOAD_MULTICASTES1B_vS1C_EENS_8epilogue10collective18CollectiveEpilogueINS1F_23Sm100TmaWarpSpecializedILi2ELi1ELi8ELb1ELb0EEEJSI_NS5_IJNST_ISF_SC_EENST_ISG_SC_EEEEESJ_SK_SJ_SK_NS1F_6fusion15FusionCallbacksIS1J_NS1N_17LinearCombinationISJ_fSJ_fLNS_15FloatRoundStyleE2EEESI_S1M_JEEENS4_5SM1004TMEM4LOAD26SM100_TMEM_LOAD_16dp256b2xES11_NS12_INS13_ILi1ELi4ELi3EEES16_NST_INS5_IJS17_SG_EEENS5_IJSG_SC_EEEEEEENS4_17SM75_U32x4_LDSM_NENS4_14SM90_TMA_STOREES21_NS4_17SM90_U32x4_STSM_NENS4_39AutoVectorizingCopyWithAssumedAlignmentILi128EEEEEEvvEEEEvNT_6ParamsE)
        .other          _ZN7cutlass13device_kernelINS_4gemm6kernel13GemmUniversalIN4cute5tupleIJiiiiEEENS1_10collective13CollectiveMmaINS1_35MainloopSm100TmaUmmaWarpSpecializedILi11ELi2ELi4ENS5_IJNS4_1CILi2EEENSA_ILi1EEESC_EEEEENS5_IJNSA_ILi64EEENSA_ILi16EEENSA_ILi128EEEEEENS_6half_tENS5_IJlSC_lEEESJ_SK_NS4_8TiledMMAINS4_8MMA_AtomIJNS4_20SM100_MMA_F16BF16_SSISJ_SJ_fLi64ELi16ELNS4_4UMMA5MajorE0ELSP_0ELNSO_7ScaleInE0ELSQ_0EEEEEENS4_6LayoutINS5_IJSC_SC_SC_EEENS5_IJNSA_ILi0EEESV_SV_EEEEENS5_IJNS4_10UnderscoreESY_SY_EEEEENS4_13SM90_TMA_LOADENS4_14ComposedLayoutINS4_7SwizzleILi3ELi4ELi3EEENS4_18smem_ptr_flag_bitsILi16EEENST_INS5_IJNSA_ILi8EEESF_EEENS5_IJSF_SC_EEEEEEEvNS4_8identityENS4_23SM90_TMA_LOAD_MULTICASTES1B_vS1C_EENS_8epilogue10collective18CollectiveEpilogueINS1F_23Sm100TmaWarpSpecializedILi2ELi1ELi8ELb1ELb0EEEJSI_NS5_IJNST_ISF_SC_EENST_ISG_SC_EEEEESJ_SK_SJ_SK_NS1F_6fusion15FusionCallbacksIS1J_NS1N_17LinearCombinationISJ_fSJ_fLNS_15FloatRoundStyleE2EEESI_S1M_JEEENS4_5SM1004TMEM4LOAD26SM100_TMEM_LOAD_16dp256b2xES11_NS12_INS13_ILi1ELi4ELi3EEES16_NST_INS5_IJS17_SG_EEENS5_IJSG_SC_EEEEEEENS4_17SM75_U32x4_LDSM_NENS4_14SM90_TMA_STOREES21_NS4_17SM90_U32x4_STSM_NENS4_39AutoVectorizingCopyWithAssumedAlignmentILi128EEEEEEvvEEEEvNT_6ParamsE,@"STO_CUDA_ENTRY STV_DEFAULT"
_ZN7cutlass13device_kernelINS_4gemm6kernel13GemmUniversalIN4cute5tupleIJiiiiEEENS1_10collective13CollectiveMmaINS1_35MainloopSm100TmaUmmaWarpSpecializedILi11ELi2ELi4ENS5_IJNS4_1CILi2EEENSA_ILi1EEESC_EEEEENS5_IJNSA_ILi64EEENSA_ILi16EEENSA_ILi128EEEEEENS_6half_tENS5_IJlSC_lEEESJ_SK_NS4_8TiledMMAINS4_8MMA_AtomIJNS4_20SM100_MMA_F16BF16_SSISJ_SJ_fLi64ELi16ELNS4_4UMMA5MajorE0ELSP_0ELNSO_7ScaleInE0ELSQ_0EEEEEENS4_6LayoutINS5_IJSC_SC_SC_EEENS5_IJNSA_ILi0EEESV_SV_EEEEENS5_IJNS4_10UnderscoreESY_SY_EEEEENS4_13SM90_TMA_LOADENS4_14ComposedLayoutINS4_7SwizzleILi3ELi4ELi3EEENS4_18smem_ptr_flag_bitsILi16EEENST_INS5_IJNSA_ILi8EEESF_EEENS5_IJSF_SC_EEEEEEEvNS4_8identityENS4_23SM90_TMA_LOAD_MULTICASTES1B_vS1C_EENS_8epilogue10collective18CollectiveEpilogueINS1F_23Sm100TmaWarpSpecializedILi2ELi1ELi8ELb1ELb0EEEJSI_NS5_IJNST_ISF_SC_EENST_ISG_SC_EEEEESJ_SK_SJ_SK_NS1F_6fusion15FusionCallbacksIS1J_NS1N_17LinearCombinationISJ_fSJ_fLNS_15FloatRoundStyleE2EEESI_S1M_JEEENS4_5SM1004TMEM4LOAD26SM100_TMEM_LOAD_16dp256b2xES11_NS12_INS13_ILi1ELi4ELi3EEES16_NST_INS5_IJS17_SG_EEENS5_IJSG_SC_EEEEEEENS4_17SM75_U32x4_LDSM_NENS4_14SM90_TMA_STOREES21_NS4_17SM90_U32x4_STSM_NENS4_39AutoVectorizingCopyWithAssumedAlignmentILi128EEEEEEvvEEEEvNT_6ParamsE:
[----:B------:R-:W1:Y:S01]  /*0000*/  LDC R1, c[0x0][0x37c] ;  /* 0x0000df00ff017b82 */ /* 0x000e620000000800 */
[----:B------:R-:W2:Y:S01]  /*0010*/  S2R R48, SR_TID.X ;  /* 0x0000000000307919 */ /* 0x000ea20000002100 */
[----:B------:R-:W3:Y:S01]  /*0020*/  LDCU.64 UR8, c[0x0][0x890] ;  /* 0x00011200ff0877ac */ /* 0x000ee20008000a00 */
[----:B------:R-:W-:Y:S02]  /*0030*/  PRMT R23, RZ, 0x7610, R23 ;  /* 0x00007610ff177816 */ /* 0x000fe40000000017 */
[----:B------:R-:W-:Y:S01]  /*0040*/  ELECT P3, URZ, PT ;  /* 0x0000000000ff782f */ /* 0x000fe20003860000 */
[----:B---3--:R-:W-:-:S04]  /*0050*/  UISETP.NE.U32.AND UP0, UPT, UR8, URZ, UPT ;  /* 0x000000ff0800728c */ /* 0x008fc8000bf05070 */
[----:B------:R-:W-:Y:S01]  /*0060*/  UISETP.NE.AND.EX UP0, UPT, UR9, URZ, UPT, UP0 ;  /* 0x000000ff0900728c */ /* 0x000fe2000bf05300 */
[----:B--2---:R-:W-:-:S05]  /*0070*/  SHF.R.U32.HI R40, RZ, 0x5, R48 ;  /* 0x00000005ff287819 */ /* 0x004fca0000011630 */
[----:B------:R-:W2:Y:S02]  /*0080*/  SHFL.IDX PT, R0, R40, RZ, 0x1f ;  /* 0x00001fff28007589 */ /* 0x000ea400000e0000 */
[----:B--2---:R-:W-:Y:S01]  /*0090*/  R2UR UR18, R0 ;  /* 0x00000000001272ca */ /* 0x004fe200000e0000 */
[----:B-1----:R-:W-:-:S14]  /*00a0*/  BRA.U UP0, `(.L_x_0) ;  /* 0x0000000100307547 */ /* 0x002fdc000b800000 */
[----:B------:R-:W1:Y:S02]  /*00b0*/  LDCU.64 UR4, c[0x0][0x888] ;  /* 0x00011100ff0477ac */ /* 0x000e640008000a00 */
[----:B-1----:R-:W-:-:S04]  /*00c0*/  UISETP.NE.U32.AND UP0, UPT, UR4, URZ, UPT ;  /* 0x000000ff0400728c */ /* 0x002fc8000bf05070 */
[----:B------:R-:W-:-:S09]  /*00d0*/  UISETP.NE.AND.EX UP0, UPT, UR5, URZ, UPT, UP0 ;  /* 0x000000ff0500728c */ /* 0x000fd2000bf05300 */
[----:B------:R-:W-:Y:S05]  /*00e0*/  BRA.U !UP0, `(.L_x_1) ;  /* 0x0000000108147547 */ /* 0x000fea000b800000 */
[----:B------:R-:W1:Y:S01]  /*00f0*/  LDC.64 R2, c[0x0][0x888] ;  /* 0x00022200ff027b82 */ /* 0x000e620000000a00 */
[----:B------:R-:W1:Y:S02]  /*0100*/  LDCU.64 UR4, c[0x0][0x358] ;  /* 0x00006b00ff0477ac */ /* 0x000e640008000a00 */
[----:B-1----:R1:W5:Y:S01]  /*0110*/  LDG.E R19, desc[UR4][R2.64] ;  /* 0x0000000402137981 */ /* 0x002362000c1e1900 */
[----:B------:R-:W-:Y:S01]  /*0120*/  HFMA2 R23, -RZ, RZ, 0, 5.9604644775390625e-08 ;  /* 0x00000001ff177431 */ /* 0x000fe200000001ff */
[----:B------:R-:W-:Y:S05]  /*0130*/  BRA `(.L_x_0) ;  /* 0x00000000000c7947 */ /* 0x000fea0003800000 */
.L_x_1:
[----:B------:R-:W1:Y:S01]  /*0140*/  LDCU UR4, c[0x0][0x880] ;  /* 0x00011000ff0477ac */ /* 0x000e620008000800 */
[----:B------:R-:W-:Y:S01]  /*0150*/  HFMA2 R23, -RZ, RZ, 0, 5.9604644775390625e-08 ;  /* 0x00000001ff177431 */ /* 0x000fe200000001ff */
[----:B-1----:R-:W-:-:S07]  /*0160*/  MOV R19, UR4 ;  /* 0x0000000400137c02 */ /* 0x002fce0008000f00 */
.L_x_0:
[----:B------:R-:W2:Y:S02]  /*0170*/  LDCU.64 UR4, c[0x0][0x8b0] ;  /* 0x00011600ff0477ac */ /* 0x000ea40008000a00 */
[----:B--2---:R-:W-:-:S04]  /*0180*/  UISETP.NE.U32.AND UP0, UPT, UR4, URZ, UPT ;  /* 0x000000ff0400728c */ /* 0x004fc8000bf05070 */
[----:B------:R-:W-:-:S09]  /*0190*/  UISETP.NE.AND.EX UP0, UPT, UR5, URZ, UPT, UP0 ;  /* 0x000000ff0500728c */ /* 0x000fd2000bf05300 */
[----:B------:R-:W-:Y:S05]  /*01a0*/  BRA.U UP0, `(.L_x_2) ;  /* 0x0000000100287547 */ /* 0x000fea000b800000 */
[----:B------:R-:W2:Y:S02]  /*01b0*/  LDCU.64 UR4, c[0x0][0x8a8] ;  /* 0x00011500ff0477ac */ /* 0x000ea40008000a00 */
[----:B--2---:R-:W-:-:S04]  /*01c0*/  UISETP.NE.U32.AND UP0, UPT, UR4, URZ, UPT ;  /* 0x000000ff0400728c */ /* 0x004fc8000bf05070 */
[----:B------:R-:W-:-:S09]  /*01d0*/  UISETP.NE.AND.EX UP0, UPT, UR5, URZ, UPT, UP0 ;  /* 0x000000ff0500728c */ /* 0x000fd2000bf05300 */
[----:B------:R-:W-:Y:S05]  /*01e0*/  BRA.U !UP0, `(.L_x_3) ;  /* 0x0000000108107547 */ /* 0x000fea000b800000 */
[----:B-1----:R-:W1:Y:S01]  /*01f0*/  LDC.64 R2, c[0x0][0x8a8] ;  /* 0x00022a00ff027b82 */ /* 0x002e620000000a00 */
[----:B------:R-:W1:Y:S02]  /*0200*/  LDCU.64 UR4, c[0x0][0x358] ;  /* 0x00006b00ff0477ac */ /* 0x000e640008000a00 */
[----:B-1----:R2:W5:Y:S01]  /*0210*/  LDG.E R17, desc[UR4][R2.64] ;  /* 0x0000000402117981 */ /* 0x002562000c1e1900 */
[----:B------:R-:W-:Y:S05]  /*0220*/  BRA `(.L_x_2) ;  /* 0x0000000000087947 */ /* 0x000fea0003800000 */
.L_x_3:
[----:B------:R-:W2:Y:S02]  /*0230*/  LDCU UR4, c[0x0][0x8a0] ;  /* 0x00011400ff0477ac */ /* 0x000ea40008000800 */
[----:B--2---:R-:W-:Y:S02]  /*0240*/  MOV R17, UR4 ;  /* 0x0000000400117c02 */ /* 0x004fe40008000f00 */
.L_x_2:
[----:B------:R-:W-:Y:S01]  /*0250*/  IMAD.U32 R0, RZ, RZ, UR18 ;  /* 0x00000012ff007e24 */ /* 0x000fe2000f8e00ff */
[----:B------:R-:W-:Y:S04]  /*0260*/  BSSY.RECONVERGENT B0, `(.L_x_4) ;  /* 0x000000c000007945 */ /* 0x000fe80003800200 */
[C---:B------:R-:W-:Y:S02]  /*0270*/  ISETP.NE.OR P1, PT, R0.reuse, 0x1, !P3 ;  /* 0x000000010000780c */ /* 0x040fe40005f25670 */
[----:B------:R-:W-:-:S11]  /*0280*/  ISETP.NE.OR P0, PT, R0, 0x3, !P3 ;  /* 0x000000030000780c */ /* 0x000fd60005f05670 */
[----:B------:R-:W-:Y:S05]  /*0290*/  @P1 BRA `(.L_x_5) ;  /* 0x0000000000201947 */ /* 0x000fea0003800000 */
[----:B------:R-:W3:Y:S02]  /*02a0*/  LDCU.64 UR4, c[0x0][0x348] ;  /* 0x00006900ff0477ac */ /* 0x000ee40008000a00 */
[----:B---3--:R-:W-:Y:S02]  /*02b0*/  UIADD3 UR6, UP1, UPT, UR4, 0x80, URZ ;  /* 0x0000008004067890 */ /* 0x008fe4000ff3e0ff */
[----:B------:R-:W-:Y:S02]  /*02c0*/  UIADD3 UR4, UP0, UPT, UR4, 0x180, URZ ;  /* 0x0000018004047890 */ /* 0x000fe4000ff1e0ff */
[----:B------:R-:W-:Y:S02]  /*02d0*/  UIADD3.X UR7, UPT, UPT, URZ, UR5, URZ, UP1, !UPT ;  /* 0x00000005ff077290 */ /* 0x000fe40008ffe4ff */
[----:B------:R-:W-:-:S07]  /*02e0*/  UIADD3.X UR5, UPT, UPT, URZ, UR5, URZ, UP0, !UPT ;  /* 0x00000005ff057290 */ /* 0x000fce00087fe4ff */
[----:B------:R3:W-:Y:S02]  /*02f0*/  UTMACCTL.PF [UR6] ;  /* 0x00000000060079b9 */ /* 0x0007e40008040000 */
[----:B------:R3:W-:Y:S02]  /*0300*/  UTMACCTL.PF [UR4] ;  /* 0x00000000040079b9 */ /* 0x0007e40008040000 */
[----:B---3--:R-:W-:Y:S01]  /*0310*/  NOP ;  /* 0x0000000000007918 */ /* 0x008fe20000000000 */
.L_x_5:
[----:B------:R-:W-:Y:S05]  /*0320*/  BSYNC.RECONVERGENT B0 ;  /* 0x0000000000007941 */ /* 0x000fea0003800200 */
.L_x_4:
[----:B------:R-:W-:Y:S04]  /*0330*/  BSSY.RECONVERGENT B0, `(.L_x_6) ;  /* 0x000000a000007945 */ /* 0x000fe80003800200 */
        /* <DEDUP_REMOVED lines=9> */
.L_x_7:
[----:B------:R-:W-:Y:S05]  /*03d0*/  BSYNC.RECONVERGENT B0 ;  /* 0x0000000000007941 */ /* 0x000fea0003800200 */
.L_x_6:
[----:B------:R-:W3:Y:S01]  /*03e0*/  LDCU.64 UR4, c[0x0][0x888] ;  /* 0x00011100ff0477ac */ /* 0x000ee20008000a00 */
[----:B------:R-:W-:Y:S02]  /*03f0*/  UISETP.EQ.U32.AND UP2, UPT, UR8, URZ, UPT ;  /* 0x000000ff0800728c */ /* 0x000fe4000bf42070 */
[----:B------:R-:W-:Y:S02]  /*0400*/  UPLOP3.LUT UP3, UPT, UPT, UPT, UPT, 0x80, 0x8 ;  /* 0x000000000008789c */ /* 0x000fe40003f6f070 */
[----:B---3--:R-:W-:-:S04]  /*0410*/  UISETP.NE.U32.AND UP0, UPT, UR4, URZ, UPT ;  /* 0x000000ff0400728c */ /* 0x008fc8000bf05070 */
[----:B------:R-:W-:-:S04]  /*0420*/  UISETP.NE.AND.EX UP1, UPT, UR5, URZ, UPT, UP0 ;  /* 0x000000ff0500728c */ /* 0x000fc8000bf25300 */
[----:B------:R-:W-:-:S04]  /*0430*/  UISETP.EQ.OR.EX UP4, UPT, UR9, URZ, !UP1, UP2 ;  /* 0x000000ff0900728c */ /* 0x000fc8000cf82720 */
[----:B------:R-:W-:-:S05]  /*0440*/  UP2UR UR62, UPR, URZ, 0x10 ;  /* 0x00000010ff3e7883 */ /* 0x000fca0008000000 */
[----:B------:R-:W-:Y:S07]  /*0450*/  BRA.U !UP4, `(.L_x_8) ;  /* 0x000000010c207547 */ /* 0x000fee000b800000 */
[----:B------:R-:W-:Y:S01]  /*0460*/  UISETP.NE.U32.AND UP2, UPT, UR8, URZ, UPT ;  /* 0x000000ff0800728c */ /* 0x000fe2000bf45070 */
[----:B-----5:R-:W-:Y:S01]  /*0470*/  FSETP.NEU.AND P0, PT, R19, RZ, PT ;  /* 0x000000ff1300720b */ /* 0x020fe20003f0d000 */
[----:B------:R-:W-:Y:S02]  /*0480*/  USEL UR4, URZ, 0xffffffff, UP1 ;  /* 0xffffffffff047887 */ /* 0x000fe40008800000 */
[----:B------:R-:W-:-:S10]  /*0490*/  UISETP.NE.AND.EX UP2, UPT, UR9, URZ, UPT, UP2 ;  /* 0x000000ff0900728c */ /* 0x000fd4000bf45320 */
[----:B------:R-:W-:Y:S01]  /*04a0*/  VOTEU.ANY UP0, P0 ;  /* 0x0000000000ff7886 */ /* 0x000fe20000000100 */
[----:B------:R-:W-:-:S04]  /*04b0*/  @!UP2 USEL UR4, URZ, 0xffffffff, UP0 ;  /* 0xffffffffff04a887 */ /* 0x000fc80008000000 */
[----:B------:R-:W-:-:S04]  /*04c0*/  ULOP3.LUT UR4, UR4, 0x1, URZ, 0xc0, !UPT ;  /* 0x0000000104047892 */ /* 0x000fc8000f8ec0ff */
[----:B------:R-:W-:-:S11]  /*04d0*/  UISETP.NE.U32.AND UP3, UPT, UR4, 0x1, UPT ;  /* 0x000000010400788c */ /* 0x000fd6000bf65070 */
.L_x_8:
[----:B-12---:R-:W1:Y:S02]  /*04e0*/  SHFL.IDX PT, R2, R40, RZ, 0x1f ;  /* 0x00001fff28027589 */ /* 0x006e6400000e0000 */
[----:B-1----:R-:W-:-:S13]  /*04f0*/  ISETP.NE.AND P0, PT, R2, RZ, PT ;  /* 0x000000ff0200720c */ /* 0x002fda0003f05270 */
[----:B------:R-:W-:Y:S05]  /*0500*/  @P0 BRA `(.L_x_9) ;  /* 0x00000000009c0947 */ /* 0x000fea0003800000 */
[----:B------:R-:W-:Y:S01]  /*0510*/  ELECT P0, URZ, PT ;  /* 0x0000000000ff782f */ /* 0x000fe20003800000 */
[----:B------:R-:W-:-:S12]  /*0520*/  BSSY.RECONVERGENT B0, `(.L_x_9) ;  /* 0x0000025000007945 */ /* 0x000fd80003800200 */
[----:B------:R-:W-:Y:S05]  /*0530*/  @!P0 BRA `(.L_x_10) ;  /* 0x00000000008c8947 */ /* 0x000fea0003800000 */
[----:B------:R-:W1:Y:S01]  /*0540*/  S2UR UR4, SR_CgaCtaId ;  /* 0x00000000000479c3 */ /* 0x000e620000008800 */
[----:B------:R-:W-:Y:S01]  /*0550*/  UMOV UR5, 0x400 ;  /* 0x0000040000057882 */ /* 0x000fe20000000000 */
[----:B------:R-:W-:Y:S01]  /*0560*/  UMOV UR8, 0x1 ;  /* 0x0000000100087882 */ /* 0x000fe20000000000 */
[----:B------:R-:W-:Y:S01]  /*0570*/  UMOV UR6, 0x2 ;  /* 0x0000000200067882 */ /* 0x000fe20000000000 */
[----:B------:R-:W-:-:S04]  /*0580*/  UIADD3 UR8, UPT, UPT, -UR8, 0x100000, URZ ;  /* 0x0010000008087890 */ /* 0x000fc8000fffe1ff */
[----:B------:R-:W-:Y:S02]  /*0590*/  USHF.L.U32 UR9, UR8, 0xb, URZ ;  /* 0x0000000b08097899 */ /* 0x000fe400080006ff */
[----:B------:R-:W-:Y:S02]  /*05a0*/  USHF.L.U32 UR8, UR8, 0x1, URZ ;  /* 0x0000000108087899 */ /* 0x000fe400080006ff */
[----:B------:R-:W-:-:S04]  /*05b0*/  UIADD3 UR6, UPT, UPT, -UR6, 0x100000, URZ ;  /* 0x0010000006067890 */ /* 0x000fc8000fffe1ff */
[----:B------:R-:W-:Y:S02]  /*05c0*/  USHF.L.U32 UR7, UR6, 0xb, URZ ;  /* 0x0000000b06077899 */ /* 0x000fe400080006ff */
[----:B------:R-:W-:Y:S02]  /*05d0*/  USHF.L.U32 UR6, UR6, 0x1, URZ ;  /* 0x0000000106067899 */ /* 0x000fe400080006ff */
[----:B-1----:R-:W-:Y:S01]  /*05e0*/  ULEA UR4, UR4, UR5, 0x18 ;  /* 0x0000000504047291 */ /* 0x002fe2000f8ec0ff */
[----:B------:R-:W1:Y:S11]  /*05f0*/  FENCE.VIEW.ASYNC.S ;  /* 0x00000000000073c6 */ /* 0x000e760000000000 */
[----:B-1----:R1:W2:Y:S01]  /*0600*/  SYNCS.EXCH.64 URZ, [UR4], UR8 ;  /* 0x0000000804ff75b2 */ /* 0x0022a20008000100 */
[----:B------:R1:W3:Y:S01]  /*0610*/  SYNCS.EXCH.64 URZ, [UR4+0x58], UR6 ;  /* 0x0000580604ff75b2 */ /* 0x0002e20008000100 */
[----:B------:R1:W4:Y:S01]  /*0620*/  SYNCS.EXCH.64 URZ, [UR4+0x8], UR8 ;  /* 0x0000080804ff75b2 */ /* 0x0003220008000100 */
[----:B------:R1:W1:Y:S01]  /*0630*/  SYNCS.EXCH.64 URZ, [UR4+0x60], UR6 ;  /* 0x0000600604ff75b2 */ /* 0x0002620008000100 */
        /* <DEDUP_REMOVED lines=18> */
[----:B------:R-:W-:Y:S01]  /*0760*/  NOP ;  /* 0x0000000000007918 */ /* 0x000fe20000000000 */
.L_x_10:
[----:B-1----:R-:W-:Y:S05]  /*0770*/  BSYNC.RECONVERGENT B0 ;  /* 0x0000000000007941 */ /* 0x002fea0003800200 */
.L_x_9:
[----:B------:R-:W1:Y:S01]  /*0780*/  SHFL.IDX PT, R2, R40, RZ, 0x1f ;  /* 0x00001fff28027589 */ /* 0x000e6200000e0000 */
[----:B------:R-:W-:Y:S01]  /*0790*/  NOP ;  /* 0x0000000000007918 */ /* 0x000fe20000000000 */
[----:B-1----:R-:W-:-:S13]  /*07a0*/  ISETP.NE.AND P0, PT, R2, 0x1, PT ;  /* 0x000000010200780c */ /* 0x002fda0003f05270 */
[----:B------:R-:W-:Y:S05]  /*07b0*/  @P0 BRA `(.L_x_11) ;  /* 0x0000000000480947 */ /* 0x000fea0003800000 */
        /* <DEDUP_REMOVED lines=9> */
[----:B------:R-:W-:Y:S01]  /*0850*/  USHF.L.U32 UR6, UR6, 0x1, URZ ;  /* 0x0000000106067899 */ /* 0x000fe200080006ff */
[----:B------:R-:W-:Y:S01]  /*0860*/  ELECT P0, URZ, PT ;  /* 0x0000000000ff782f */ /* 0x000fe20003800000 */
[----:B-1----:R-:W-:Y:S01]  /*0870*/  ULEA UR4, UR4, UR5, 0x18 ;  /* 0x0000000504047291 */ /* 0x002fe2000f8ec0ff */
[----:B------:R-:W1:Y:S11]  /*0880*/  FENCE.VIEW.ASYNC.S ;  /* 0x00000000000073c6 */ /* 0x000e760000000000 */
[----:B-1----:R1:W1:Y:S01]  /*0890*/  SYNCS.EXCH.64 URZ, [UR4+0xb0], UR8 ;  /* 0x0000b00804ff75b2 */ /* 0x0022620008000100 */
[----:B------:R1:W1:Y:S01]  /*08a0*/  SYNCS.EXCH.64 URZ, [UR4+0xc0], UR6 ;  /* 0x0000c00604ff75b2 */ /* 0x0002620008000100 */
[----:B------:R1:W1:Y:S01]  /*08b0*/  SYNCS.EXCH.64 URZ, [UR4+0xb8], UR8 ;  /* 0x0000b80804ff75b2 */ /* 0x0002620008000100 */
[----:B------:R1:W1:Y:S01]  /*08c0*/  SYNCS.EXCH.64 URZ, [UR4+0xc8], UR6 ;  /* 0x0000c80604ff75b2 */ /* 0x0002620008000100 */
[----:B------:R-:W-:Y:S01]  /*08d0*/  NOP ;  /* 0x0000000000007918 */ /* 0x000fe20000000000 */
.L_x_11:
[----:B------:R-:W2:Y:S01]  /*08e0*/  SHFL.IDX PT, R2, R40, RZ, 0x1f ;  /* 0x00001fff28027589 */ /* 0x000ea200000e0000 */
[----:B------:R-:W-:Y:S01]  /*08f0*/  NOP ;  /* 0x0000000000007918 */ /* 0x000fe20000000000 */
[----:B--2---:R-:W-:-:S13]  /*0900*/  ISETP.NE.AND P0, PT, R2, 0x3, PT ;  /* 0x000000030200780c */ /* 0x004fda0003f05270 */
[----:B------:R-:W-:Y:S05]  /*0910*/  @P0 BRA `(.L_x_12) ;  /* 0x0000000000300947 */ /* 0x000fea0003800000 */
[----:B-1----:R-:W1:Y:S01]  /*0920*/  S2UR UR4, SR_CgaCtaId ;  /* 0x00000000000479c3 */ /* 0x002e620000008800 */
[----:B------:R-:W-:Y:S01]  /*0930*/  UMOV UR6, 0x400 ;  /* 0x0000040000067882 */ /* 0x000fe20000000000 */
[----:B------:R-:W-:Y:S01]  /*0940*/  UMOV UR5, 0x20 ;  /* 0x0000002000057882 */ /* 0x000fe20000000000 */
[----:B------:R-:W-:Y:S01]  /*0950*/  ELECT P0, URZ, PT ;  /* 0x0000000000ff782f */ /* 0x000fe20003800000 */
[----:B-1----:R-:W-:Y:S02]  /*0960*/  ULEA UR6, UR4, UR6, 0x18 ;  /* 0x0000000604067291 */ /* 0x002fe4000f8ec0ff */
[----:B------:R-:W-:-:S04]  /*0970*/  UIADD3 UR4, UPT, UPT, -UR5, 0x100000, URZ ;  /* 0x0010000005047890 */ /* 0x000fc8000fffe1ff */
[----:B------:R-:W-:Y:S02]  /*0980*/  USHF.L.U32 UR5, UR4, 0xb, URZ ;  /* 0x0000000b04057899 */ /* 0x000fe400080006ff */
[----:B------:R-:W-:Y:S01]  /*0990*/  USHF.L.U32 UR4, UR4, 0x1, URZ ;  /* 0x0000000104047899 */ /* 0x000fe200080006ff */
[----:B------:R-:W1:Y:S11]  /*09a0*/  FENCE.VIEW.ASYNC.S ;  /* 0x00000000000073c6 */ /* 0x000e760000000000 */
[----:B-1----:R2:W1:Y:S01]  /*09b0*/  SYNCS.EXCH.64 URZ, [UR6+0xd0], UR4 ;  /* 0x0000d00406ff75b2 */ /* 0x0024620008000100 */
[----:B------:R2:W1:Y:S02]  /*09c0*/  SYNCS.EXCH.64 URZ, [UR6+0xd8], UR4 ;  /* 0x0000d80406ff75b2 */ /* 0x0004640008000100 */
[----:B--2---:R-:W-:Y:S01]  /*09d0*/  NOP ;  /* 0x0000000000007918 */ /* 0x004fe20000000000 */
.L_x_12:
[----:B------:R-:W2:Y:S01]  /*09e0*/  SHFL.IDX PT, R2, R40, RZ, 0x1f ;  /* 0x00001fff28027589 */ /* 0x000ea200000e0000 */
[----:B------:R-:W-:Y:S01]  /*09f0*/  NOP ;  /* 0x0000000000007918 */ /* 0x000fe20000000000 */
[----:B--2---:R-:W-:-:S13]  /*0a00*/  ISETP.NE.AND P0, PT, R2, 0x4, PT ;  /* 0x000000040200780c */ /* 0x004fda0003f05270 */
[----:B------:R-:W-:Y:S05]  /*0a10*/  @P0 BRA `(.L_x_13) ;  /* 0x00000000004c0947 */ /* 0x000fea0003800000 */
[----:B-1----:R-:W1:Y:S01]  /*0a20*/  S2UR UR6, SR_CgaCtaId ;  /* 0x00000000000679c3 */ /* 0x002e620000008800 */
[----:B------:R-:W-:Y:S01]  /*0a30*/  UMOV UR4, 0x1e0 ;  /* 0x000001e000047882 */ /* 0x000fe20000000000 */
[----:B------:R-:W-:Y:S01]  /*0a40*/  UMOV UR5, 0x400 ;  /* 0x0000040000057882 */ /* 0x000fe20000000000 */
[----:B------:R-:W-:Y:S01]  /*0a50*/  USEL UR4, UR4, 0x1a0, UP3 ;  /* 0x000001a004047887 */ /* 0x000fe20009800000 */
[----:B------:R-:W-:Y:S01]  /*0a60*/  UMOV UR8, 0x1 ;  /* 0x0000000100087882 */ /* 0x000fe20000000000 */
[----:B------:R-:W-:Y:S01]  /*0a70*/  ELECT P0, URZ, PT ;  /* 0x0000000000ff782f */ /* 0x000fe20003800000 */
[----:B------:R-:W-:-:S04]  /*0a80*/  UIADD3 UR8, UPT, UPT, -UR8, 0x100000, URZ ;  /* 0x0010000008087890 */ /* 0x000fc8000fffe1ff */
[----:B------:R-:W-:Y:S02]  /*0a90*/  USHF.L.U32 UR9, UR8, 0xb, URZ ;  /* 0x0000000b08097899 */ /* 0x000fe400080006ff */
[----:B------:R-:W-:Y:S02]  /*0aa0*/  USHF.L.U32 UR8, UR8, 0x1, URZ ;  /* 0x0000000108087899 */ /* 0x000fe400080006ff */
[----:B-1----:R-:W-:Y:S02]  /*0ab0*/  ULEA UR6, UR6, UR5, 0x18 ;  /* 0x0000000506067291 */ /* 0x002fe4000f8ec0ff */
[----:B------:R-:W-:-:S04]  /*0ac0*/  UIADD3 UR4, UPT, UPT, -UR4, 0x100000, URZ ;  /* 0x0010000004047890 */ /* 0x000fc8000fffe1ff */
[----:B------:R-:W-:Y:S02]  /*0ad0*/  USHF.L.U32 UR5, UR4, 0xb, URZ ;  /* 0x0000000b04057899 */ /* 0x000fe400080006ff */
[----:B------:R-:W-:Y:S01]  /*0ae0*/  USHF.L.U32 UR4, UR4, 0x1, URZ ;  /* 0x0000000104047899 */ /* 0x000fe200080006ff */
[----:B------:R-:W1:Y:S03]  /*0af0*/  FENCE.VIEW.ASYNC.S ;  /* 0x00000000000073c6 */ /* 0x000e660000000000 */
[----:B-1----:R2:W1:Y:S08]  /*0b00*/  SYNCS.EXCH.64 URZ, [UR6+0xe0], UR8 ;  /* 0x0000e00806ff75b2 */ /* 0x0024700008000100 */
[----:B------:R2:W1:Y:S01]  /*0b10*/  SYNCS.EXCH.64 URZ, [UR6+0xf0], UR4 ;  /* 0x0000f00406ff75b2 */ /* 0x0004620008000100 */
[----:B------:R2:W1:Y:S01]  /*0b20*/  SYNCS.EXCH.64 URZ, [UR6+0xe8], UR8 ;  /* 0x0000e80806ff75b2 */ /* 0x0004620008000100 */
[----:B------:R2:W1:Y:S02]  /*0b30*/  SYNCS.EXCH.64 URZ, [UR6+0xf8], UR4 ;  /* 0x0000f80406ff75b2 */ /* 0x0004640008000100 */
[----:B--2---:R-:W-:Y:S01]  /*0b40*/  NOP ;  /* 0x0000000000007918 */ /* 0x004fe20000000000 */
.L_x_13:
[----:B------:R-:W2:Y:S01]  /*0b50*/  SHFL.IDX PT, R2, R40, RZ, 0x1f ;  /* 0x00001fff28027589 */ /* 0x000ea200000e0000 */
[----:B------:R-:W-:Y:S01]  /*0b60*/  NOP ;  /* 0x0000000000007918 */ /* 0x000fe20000000000 */
[----:B--2---:R-:W-:-:S13]  /*0b70*/  ISETP.NE.AND P0, PT, R2, 0x5, PT ;  /* 0x000000050200780c */ /* 0x004fda0003f05270 */
[----:B------:R-:W-:Y:S05]  /*0b80*/  @P0 BRA `(.L_x_14) ;  /* 0x0000000000580947 */ /* 0x000fea0003800000 */
[----:B-1----:R-:W1:Y:S01]  /*0b90*/  S2UR UR4, SR_CgaCtaId ;  /* 0x00000000000479c3 */ /* 0x002e620000008800 */
        /* <DEDUP_REMOVED lines=16> */
[----:B------:R2:W1:Y:S01]  /*0ca0*/  SYNCS.EXCH.64 URZ, [UR4+0x110], UR8 ;  /* 0x0001100804ff75b2 */ /* 0x0004620008000100 */
[----:B------:R2:W1:Y:S01]  /*0cb0*/  SYNCS.EXCH.64 URZ, [UR4+0x130], UR6 ;  /* 0x0001300604ff75b2 */ /* 0x0004620008000100 */
[----:B------:R2:W1:Y:S01]  /*0cc0*/  SYNCS.EXCH.64 URZ, [UR4+0x118], UR8 ;  /* 0x0001180804ff75b2 */ /* 0x0004620008000100 */
[----:B------:R2:W1:Y:S02]  /*0cd0*/  SYNCS.EXCH.64 URZ, [UR4+0x138], UR6 ;  /* 0x0001380604ff75b2 */ /* 0x0004640008000100 */
[----:B--2---:R-:W-:Y:S01]  /*0ce0*/  NOP ;  /* 0x0000000000007918 */ /* 0x004fe20000000000 */
.L_x_14:
[----:B------:R-:W2:Y:S01]  /*0cf0*/  SHFL.IDX PT, R2, R40, RZ, 0x1f ;  /* 0x00001fff28027589 */ /* 0x000ea200000e0000 */
[----:B------:R-:W1:Y:S01]  /*0d00*/  S2UR UR52, SR_CgaCtaId ;  /* 0x00000000003479c3 */ /* 0x000e620000008800 */
[----:B------:R-:W-:Y:S01]  /*0d10*/  NOP ;  /* 0x0000000000007918 */ /* 0x000fe20000000000 */
[----:B--2---:R-:W-:-:S13]  /*0d20*/  ISETP.NE.AND P0, PT, R2, 0x3, PT ;  /* 0x000000030200780c */ /* 0x004fda0003f05270 */
[----:B-1----:R-:W-:Y:S05]  /*0d30*/  @P0 BRA `(.L_x_15) ;  /* 0x0000000000340947 */ /* 0x002fea0003800000 */
[----:B------:R-:W-:Y:S01]  /*0d40*/  UMOV UR4, 0x400 ;  /* 0x0000040000047882 */ /* 0x000fe20000000000 */
[----:B------:R-:W-:Y:S01]  /*0d50*/  UMOV UR6, 0x20 ;  /* 0x0000002000067882 */ /* 0x000fe20000000000 */
[----:B------:R-:W-:Y:S02]  /*0d60*/  ULEA UR4, UR52, UR4, 0x18 ;  /* 0x0000000434047291 */ /* 0x000fe4000f8ec0ff */
[----:B------:R-:W-:-:S04]  /*0d70*/  UIADD3 UR6, UPT, UPT, -UR6, 0x100000, URZ ;  /* 0x0010000006067890 */ /* 0x000fc8000fffe1ff */
[----:B------:R-:W-:Y:S02]  /*0d80*/  USHF.L.U32 UR7, UR6, 0xb, URZ ;  /* 0x0000000b06077899 */ /* 0x000fe400080006ff */
[----:B------:R-:W-:Y:S01]  /*0d90*/  USHF.L.U32 UR6, UR6, 0x1, URZ ;  /* 0x0000000106067899 */ /* 0x000fe200080006ff */
[----:B------:R-:W-:Y:S01]  /*0da0*/  ELECT P0, URZ, PT ;  /* 0x0000000000ff782f */ /* 0x000fe20003800000 */
[----:B------:R-:W1:Y:S10]  /*0db0*/  FENCE.VIEW.ASYNC.S ;  /* 0x00000000000073c6 */ /* 0x000e740000000000 */
[----:B-1----:R1:W2:Y:S01]  /*0dc0*/  SYNCS.EXCH.64 URZ, [UR4+0x140], UR6 ;  /* 0x0001400604ff75b2 */ /* 0x0022a20008000100 */
[----:B------:R1:W1:Y:S01]  /*0dd0*/  SYNCS.EXCH.64 URZ, [UR4+0x150], UR6 ;  /* 0x0001500604ff75b2 */ /* 0x0002620008000100 */
[----:B------:R1:W1:Y:S01]  /*0de0*/  SYNCS.EXCH.64 URZ, [UR4+0x148], UR6 ;  /* 0x0001480604ff75b2 */ /* 0x0002620008000100 */
[----:B------:R1:W1:Y:S01]  /*0df0*/  SYNCS.EXCH.64 URZ, [UR4+0x158], UR6 ;  /* 0x0001580604ff75b2 */ /* 0x0002620008000100 */
[----:B------:R-:W-:Y:S01]  /*0e00*/  NOP ;  /* 0x0000000000007918 */ /* 0x000fe20000000000 */
.L_x_15:
[----:B-1----:R-:W1:Y:S01]  /*0e10*/  LDCU UR4, c[0x0][0x36c] ;  /* 0x00006d80ff0477ac */ /* 0x002e620008000800 */
[----:B------:R-:W-:Y:S01]  /*0e20*/  ISETP.NE.OR P3, PT, R0, 0x2, !P3 ;  /* 0x000000020000780c */ /* 0x000fe20005f65670 */
[----:B------:R-:W-:Y:S01]  /*0e30*/  NOP ;  /* 0x0000000000007918 */ /* 0x000fe20000000000 */
[----:B------:R-:W-:Y:S01]  /*0e40*/  LOP3.LUT R0, R48, 0x1f, RZ, 0xc0, !PT ;  /* 0x0000001f30007812 */ /* 0x000fe200078ec0ff */
[----:B------:R-:W-:Y:S02]  /*0e50*/  UISETP.NE.AND UP4, UPT, UR18, 0x2, UPT ;  /* 0x000000021200788c */ /* 0x000fe4000bf85270 */
[----:B------:R-:W-:Y:S02]  /*0e60*/  UISETP.NE.AND UP5, UPT, UR18, URZ, UPT ;  /* 0x000000ff1200728c */ /* 0x000fe4000bfa5270 */
[----:B-1----:R-:W-:-:S09]  /*0e70*/  UISETP.EQ.U32.AND UP6, UPT, UR4, 0x1, UPT ;  /* 0x000000010400788c */ /* 0x002fd2000bfc2070 */
[----:B------:R-:W-:Y:S05]  /*0e80*/  BRA.U !UP6, `(.L_x_16) ;  /* 0x000000010e087547 */ /* 0x000fea000b800000 */
[----:B--234-:R-:W-:Y:S01]  /*0e90*/  UCGABAR_ARV ;  /* 0x00000000000079c7 */ /* 0x01cfe20008000000 */
[----:B------:R-:W-:Y:S05]  /*0ea0*/  BRA `(.L_x_17) ;  /* 0x0000000000047947 */ /* 0x000fea0003800000 */
.L_x_16:
[----:B--234-:R-:W-:Y:S01]  /*0eb0*/  NOP ;  /* 0x0000000000007918 */ /* 0x01cfe20000000000 */
.L_x_17:
[----:B------:R-:W1:Y:S01]  /*0ec0*/  S2UR UR46, SR_CTAID.X ;  /* 0x00000000002e79c3 */ /* 0x000e620000002500 */
[----:B------:R-:W-:-:S05]  /*0ed0*/  CS2R.32 R3, SR_CgaSize ;  /* 0x0000000000037805 */ /* 0x000fca0000008a00 */
[----:B------:R-:W-:-:S05]  /*0ee0*/  IMAD R3, R3, -0xa0, RZ ;  /* 0xffffff6003037824 */ /* 0x000fca00078e02ff */
[----:B------:R-:W-:-:S14]  /*0ef0*/  R2UR UR5, R3 ;  /* 0x00000000030572ca */ /* 0x000fdc00000e0000 */
[----:B------:R-:W2:Y:S01]  /*0f00*/  LDCU UR5, c[0x0][UR5+0x2b0] ;  /* 0x00005600050577ac */ /* 0x000ea20008000800 */
[----:B------:R-:W-:-:S05]  /*0f10*/  CS2R.32 R3, SR_CgaSize ;  /* 0x0000000000037805 */ /* 0x000fca0000008a00 */
[----:B------:R-:W-:-:S05]  /*0f20*/  IMAD R3, R3, -0xa0, RZ ;  /* 0xffffff6003037824 */ /* 0x000fca00078e02ff */
[----:B------:R-:W-:-:S14]  /*0f30*/  R2UR UR4, R3 ;  /* 0x00000000030472ca */ /* 0x000fdc00000e0000 */
[----:B------:R-:W3:Y:S01]  /*0f40*/  LDCU UR4, c[0x0][UR4+0x2b4] ;  /* 0x00005680040477ac */ /* 0x000ee20008000800 */
[----:B------:R-:W4:Y:S01]  /*0f50*/  S2UR UR45, SR_CTAID.Y ;  /* 0x00000000002d79c3 */ /* 0x000f220000002600 */
[----:B------:R-:W-:-:S05]  /*0f60*/  CS2R.32 R3, SR_CgaSize ;  /* 0x0000000000037805 */ /* 0x000fca0000008a00 */
[----:B------:R-:W-:-:S05]  /*0f70*/  IMAD R3, R3, -0xa0, RZ ;  /* 0xffffff6003037824 */ /* 0x000fca00078e02ff */
[----:B------:R-:W-:-:S14]  /*0f80*/  R2UR UR60, R3 ;  /* 0x00000000033c72ca */ /* 0x000fdc00000e0000 */
[----:B------:R-:W3:Y:S01]  /*0f90*/  LDCU UR60, c[0x0][UR60+0x2a0] ;  /* 0x000054003c3c77ac */ /* 0x000ee20008000800 */
[----:B------:R-:W-:-:S05]  /*0fa0*/  CS2R.32 R3, SR_CgaSize ;  /* 0x0000000000037805 */ /* 0x000fca0000008a00 */
[----:B------:R-:W-:-:S05]  /*0fb0*/  IMAD R3, R3, -0xa0, RZ ;  /* 0xffffff6003037824 */ /* 0x000fca00078e02ff */
[----:B------:R-:W-:-:S14]  /*0fc0*/  R2UR UR57, R3 ;  /* 0x00000000033972ca */ /* 0x000fdc00000e0000 */
[----:B------:R-:W3:Y:S01]  /*0fd0*/  LDCU UR57, c[0x0][UR57+0x2a4] ;  /* 0x00005480393977ac */ /* 0x000ee20008000800 */
[----:B------:R-:W-:Y:S01]  /*0fe0*/  USHF.L.U32 UR23, UR52, 0x9, URZ ;  /* 0x0000000934177899 */ /* 0x000fe200080006ff */
[----:B------:R-:W3:Y:S01]  /*0ff0*/  LDCU UR19, c[0x0][0xb24] ;  /* 0x00016480ff1377ac */ /* 0x000ee20008000800 */
[----:B------:R-:W3:Y:S01]  /*1000*/  LDCU UR42, c[0x0][0xb24] ;  /* 0x00016480ff2a77ac */ /* 0x000ee20008000800 */
[----:B-1----:R-:W-:Y:S01]  /*1010*/  I2FP.F32.U32 R3, UR46 ;  /* 0x0000002e00037c45 */ /* 0x002fe20008201000 */
[----:B------:R-:W1:Y:S04]  /*1020*/  LDCU UR22, c[0x0][0xb30] ;  /* 0x00016600ff1677ac */ /* 0x000e680008000800 */
[----:B--2---:R-:W-:Y:S01]  /*1030*/  FMUL R3, R3, UR5 ;  /* 0x0000000503037c20 */ /* 0x004fe20008400000 */
[----:B------:R-:W-:Y:S01]  /*1040*/  ULOP3.LUT UR23, UR23, 0x200, URZ, 0xc0, !UPT ;  /* 0x0000020017177892 */ /* 0x000fe2000f8ec0ff */
[----:B----4-:R-:W-:-:S04]  /*1050*/  I2FP.F32.U32 R2, UR45 ;  /* 0x0000002d00027c45 */ /* 0x010fc80008201000 */
[----:B------:R-:W2:Y:S01]  /*1060*/  F2I.U32.TRUNC.NTZ R3, R3 ;  /* 0x0000000300037305 */ /* 0x000ea2000020f000 */
[----:B---3--:R-:W-:-:S07]  /*1070*/  FMUL R2, R2, UR4 ;  /* 0x0000000402027c20 */ /* 0x008fce0008400000 */
[----:B------:R-:W3:Y:S01]  /*1080*/  F2I.U32.TRUNC.NTZ R2, R2 ;  /* 0x0000000200027305 */ /* 0x000ee2000020f000 */
[----:B--2---:R-:W-:Y:S02]  /*1090*/  R2UR UR5, R3 ;  /* 0x00000000030572ca */ /* 0x004fe400000e0000 */
[----:B---3--:R-:W-:Y:S02]  /*10a0*/  R2UR UR4, R2 ;  /* 0x00000000020472ca */ /* 0x008fe400000e0000 */
[----:B------:R-:W-:-:S09]  /*10b0*/  PRMT R2, RZ, 0x7610, R2 ;  /* 0x00007610ff027816 */ /* 0x000fd20000000002 */
[----:B------:R-:W-:-:S04]  /*10c0*/  UIADD3 UR5, UPT, UPT, -UR5, URZ, URZ ;  /* 0x000000ff05057290 */ /* 0x000fc8000fffe1ff */
[----:B------:R-:W-:Y:S02]  /*10d0*/  UIMAD UR60, UR60, UR5, UR46 ;  /* 0x000000053c3c72a4 */ /* 0x000fe4000f8e022e */
[----:B------:R-:W-:-:S04]  /*10e0*/  UIADD3 UR4, UPT, UPT, -UR4, URZ, URZ ;  /* 0x000000ff04047290 */ /* 0x000fc8000fffe1ff */
[----:B------:R-:W-:Y:S01]  /*10f0*/  UIMAD UR57, UR57, UR4, UR45 ;  /* 0x00000004393972a4 */ /* 0x000fe2000f8e022d */
[----:B-1----:R-:W-:Y:S11]  /*1100*/  BRA.U UP5, `(.L_x_18) ;  /* 0x0000000105247547 */ /* 0x002ff6000b800000 */
[----:B------:R-:W-:-:S04]  /*1110*/  UISETP.NE.AND UP0, UPT, UR57, URZ, UPT ;  /* 0x000000ff3900728c */ /* 0x000fc8000bf05270 */
[----:B------:R-:W-:-:S04]  /*1120*/  UISETP.EQ.OR UP0, UPT, UR60, URZ, !UP0 ;  /* 0x000000ff3c00728c */ /* 0x000fc8000c702670 */
[----:B------:R-:W-:Y:S02]  /*1130*/  USEL UR5, URZ, 0x1, !UP0 ;  /* 0x00000001ff057887 */ /* 0x000fe4000c000000 */
[----:B------:R-:W-:-:S04]  /*1140*/  UISETP.NE.AND UP0, UPT, UR57, URZ, UPT ;  /* 0x000000ff3900728c */ /* 0x000fc8000bf05270 */
[----:B------:R-:W-:Y:S02]  /*1150*/  USEL UR4, URZ, 0x2, UP0 ;  /* 0x00000002ff047887 */ /* 0x000fe40008000000 */
[----:B------:R-:W-:-:S04]  /*1160*/  UISETP.NE.AND UP0, UPT, UR60, 0x1, UPT ;  /* 0x000000013c00788c */ /* 0x000fc8000bf05270 */
[----:B------:R-:W-:-:S04]  /*1170*/  USEL UR4, UR4, 0x2, UP0 ;  /* 0x0000000204047887 */ /* 0x000fc80008000000 */
[----:B------:R-:W-:-:S06]  /*1180*/  UIADD3 UR4, UPT, UPT, UR5, UR4, URZ ;  /* 0x0000000405047290 */ /* 0x000fcc000fffe0ff */
[----:B------:R-:W-:-:S07]  /*1190*/  MOV R2, UR4 ;  /* 0x0000000400027c02 */ /* 0x000fce0008000f00 */
.L_x_18:
[----:B------:R-:W1:Y:S01]  /*11a0*/  S2UR UR36, SR_CTAID.Z ;  /* 0x00000000002479c3 */ /* 0x000e620000002700 */
[----:B------:R-:W-:-:S09]  /*11b0*/  UISETP.GE.AND UP0, UPT, UR19, 0x1, UPT ;  /* 0x000000011300788c */ /* 0x000fd2000bf06270 */
[----:B------:R-:W-:Y:S05]  /*11c0*/  BRA.U !UP0, `(.L_x_19) ;  /* 0x0000000108d07547 */ /* 0x000fea000b800000 */
[----:B------:R-:W2:Y:S01]  /*11d0*/  LDCU UR20, c[0x0][0xb0c] ;  /* 0x00016180ff1477ac */ /* 0x000ea20008000800 */
[----:B------:R-:W3:Y:S01]  /*11e0*/  LDCU.128 UR12, c[0x0][0xb10] ;  /* 0x00016200ff0c77ac */ /* 0x000ee20008000c00 */
[----:B------:R-:W4:Y:S01]  /*11f0*/  LDCU UR6, c[0x0][0x370] ;  /* 0x00006e00ff0677ac */ /* 0x000f220008000800 */
[----:B------:R-:W1:Y:S01]  /*1200*/  LDCU UR7, c[0x0][0x374] ;  /* 0x00006e80ff0777ac */ /* 0x000e620008000800 */
[----:B------:R-:W1:Y:S01]  /*1210*/  LDCU UR21, c[0x0][0xb20] ;  /* 0x00016400ff1577ac */ /* 0x000e620008000800 */
[----:B--2---:R-:W-:Y:S02]  /*1220*/  UISETP.NE.AND UP0, UPT, UR20, 0x1, UPT ;  /* 0x000000011400788c */ /* 0x004fe4000bf05270 */
[----:B---3--:R-:W-:Y:S01]  /*1230*/  UIMAD.WIDE.U32 UR4, UR46, UR12, URZ ;  /* 0x0000000c2e0472a5 */ /* 0x008fe2000f8e00ff */
[----:B------:R-:W2:Y:S01]  /*1240*/  LDCU.64 UR8, c[0x0][0xb28] ;  /* 0x00016500ff0877ac */ /* 0x000ea20008000a00 */
[----:B----4-:R-:W-:Y:S02]  /*1250*/  UIMAD.WIDE.U32 UR10, UR6, UR12, URZ ;  /* 0x0000000c060a72a5 */ /* 0x010fe4000f8e00ff */
[----:B------:R-:W-:-:S02]  /*1260*/  USHF.R.U32.HI UR5, URZ, UR13, UR5 ;  /* 0x0000000dff057299 */ /* 0x000fc40008011605 */
[----:B------:R-:W-:Y:S02]  /*1270*/  UISETP.NE.AND UP2, UPT, UR19, 0x1, UPT ;  /* 0x000000011300788c */ /* 0x000fe4000bf45270 */
[----:B------:R-:W-:Y:S01]  /*1280*/  USEL UR5, UR46, UR5, !UP0 ;  /* 0x000000052e057287 */ /* 0x000fe2000c000000 */
[----:B------:R-:W-:Y:S01]  /*1290*/  UMOV UR10, UR11 ;  /* 0x0000000b000a7c82 */ /* 0x000fe20008000000 */
[----:B------:R-:W-:Y:S02]  /*12a0*/  UIMAD.WIDE.U32 UR16, UR45, UR15, URZ ;  /* 0x0000000f2d1072a5 */ /* 0x000fe4000f8e00ff */
[----:B------:R-:W-:Y:S02]  /*12b0*/  @UP0 USHF.R.U32.HI UR6, URZ, UR13, UR10 ;  /* 0x0000000dff060299 */ /* 0x000fe4000801160a */
[----:B------:R-:W-:Y:S02]  /*12c0*/  UISETP.NE.AND UP0, UPT, UR14, 0x1, UPT ;  /* 0x000000010e00788c */ /* 0x000fe4000bf05270 */
[----:B-1----:R-:W-:-:S02]  /*12d0*/  UIMAD.WIDE.U32 UR10, UR7, UR15, URZ ;  /* 0x0000000f070a72a5 */ /* 0x002fc4000f8e00ff */
[----:B--2---:R-:W-:Y:S01]  /*12e0*/  UIMAD.WIDE.U32 UR12, UR6, UR8, URZ ;  /* 0x00000008060c72a5 */ /* 0x004fe2000f8e00ff */
[----:B------:R-:W-:Y:S02]  /*12f0*/  UMOV UR4, UR17 ;  /* 0x0000001100047c82 */ /* 0x000fe40008000000 */
[----:B------:R-:W-:Y:S02]  /*1300*/  USHF.R.U32.HI UR4, URZ, UR21, UR4 ;  /* 0x00000015ff047299 */ /* 0x000fe40008011604 */
[----:B------:R-:W-:Y:S02]  /*1310*/  UMOV UR10, UR11 ;  /* 0x0000000b000a7c82 */ /* 0x000fe40008000000 */
[----:B------:R-:W-:Y:S01]  /*1320*/  UMOV UR12, UR13 ;  /* 0x0000000d000c7c82 */ /* 0x000fe20008000000 */
[----:B------:R-:W-:Y:S02]  /*1330*/  @UP0 USHF.R.U32.HI UR7, URZ, UR21, UR10 ;  /* 0x00000015ff070299 */ /* 0x000fe4000801160a */
[----:B------:R-:W-:-:S02]  /*1340*/  USEL UR4, UR45, UR4, !UP0 ;  /* 0x000000042d047287 */ /* 0x000fc4000c000000 */
[----:B------:R-:W-:Y:S02]  /*1350*/  UIMAD.WIDE.U32 UR10, UR7, UR8, URZ ;  /* 0x00000008070a72a5 */ /* 0x000fe4000f8e00ff */
[----:B------:R-:W-:Y:S02]  /*1360*/  @UP2 USHF.R.U32.HI UR6, URZ, UR9, UR12 ;  /* 0x00000009ff062299 */ /* 0x000fe4000801160c */
[----:B------:R-:W-:-:S03]  /*1370*/  UIMAD.WIDE.U32 UR12, UR4, UR8, URZ ;  /* 0x00000008040c72a5 */ /* 0x000fc6000f8e00ff */
[----:B------:R-:W-:Y:S02]  /*1380*/  UMOV UR10, UR11 ;  /* 0x0000000b000a7c82 */ /* 0x000fe40008000000 */
[----:B------:R-:W-:Y:S02]  /*1390*/  @UP2 USHF.R.U32.HI UR7, URZ, UR9, UR10 ;  /* 0x00000009ff072299 */ /* 0x000fe4000801160a */
[----:B------:R-:W-:Y:S02]  /*13a0*/  UIMAD UR10, UR6, UR19, URZ ;  /* 0x00000013060a72a4 */ /* 0x000fe4000f8e02ff */
[----:B------:R-:W-:-:S04]  /*13b0*/  UIMAD UR7, UR7, UR19, URZ ;  /* 0x00000013070772a4 */ /* 0x000fc8000f8e02ff */
[----:B------:R-:W-:-:S03]  /*13c0*/  UISETP.GE.AND UP0, UPT, UR4, UR7, UPT ;  /* 0x000000070400728c */ /* 0x000fc6000bf06270 */
[----:B------:R-:W-:Y:S01]  /*13d0*/  UMOV UR7, UR13 ;  /* 0x0000000d00077c82 */ /* 0x000fe20008000000 */
[----:B------:R-:W-:Y:S02]  /*13e0*/  UISETP.GE.OR UP0, UPT, UR5, UR10, UP0 ;  /* 0x0000000a0500728c */ /* 0x000fe40008706670 */
[----:B------:R-:W-:Y:S02]  /*13f0*/  UIMAD.WIDE.U32 UR10, UR5, UR8, URZ ;  /* 0x00000008050a72a5 */ /* 0x000fe4000f8e00ff */
[----:B------:R-:W-:Y:S02]  /*1400*/  USHF.R.U32.HI UR7, URZ, UR9, UR7 ;  /* 0x00000009ff077299 */ /* 0x000fe40008011607 */
[----:B------:R-:W-:Y:S02]  /*1410*/  UIADD3 UR10, UPT, UPT, -UR4, URZ, URZ ;  /* 0x000000ff040a7290 */ /* 0x000fe4000fffe1ff */
[----:B------:R-:W-:Y:S02]  /*1420*/  USEL UR7, UR4, UR7, !UP2 ;  /* 0x0000000704077287 */ /* 0x000fe4000d000000 */
[----:B------:R-:W-:Y:S01]  /*1430*/  UIMAD UR10, UR14, UR10, UR45 ;  /* 0x0000000a0e0a72a4 */ /* 0x000fe2000f8e022d */
[----:B------:R-:W-:Y:S01]  /*1440*/  @!UP0 UMOV UR8, UR11 ;  /* 0x0000000b00088c82 */ /* 0x000fe20008000000 */
[----:B------:R-:W-:-:S02]  /*1450*/  UIADD3 UR11, UPT, UPT, -UR5, URZ, URZ ;  /* 0x000000ff050b7290 */ /* 0x000fc4000fffe1ff */
[----:B------:R-:W-:Y:S02]  /*1460*/  @!UP0 USHF.R.U32.HI UR8, URZ, UR9, UR8 ;  /* 0x00000009ff088299 */ /* 0x000fe40008011608 */
[----:B------:R-:W-:Y:S02]  /*1470*/  UIADD3 UR9, UPT, UPT, -UR7, URZ, URZ ;  /* 0x000000ff07097290 */ /* 0x000fe4000fffe1ff */
[----:B------:R-:W-:Y:S02]  /*1480*/  @!UP0 USEL UR8, UR5, UR8, !UP2 ;  /* 0x0000000805088287 */ /* 0x000fe4000d000000 */
[----:B------:R-:W-:Y:S02]  /*1490*/  UIMAD UR9, UR19, UR9, UR4 ;  /* 0x00000009130972a4 */ /* 0x000fe4000f8e0204 */
[----:B------:R-:W-:Y:S02]  /*14a0*/  @!UP0 UIADD3 UR7, UPT, UPT, UR7, -UR8, URZ ;  /* 0x8000000807078290 */ /* 0x000fe4000fffe0ff */
[----:B------:R-:W-:-:S02]  /*14b0*/  @!UP0 UIMAD UR6, UR9, UR6, UR8 ;  /* 0x00000006090682a4 */ /* 0x000fc4000f8e0208 */
[----:B------:R-:W-:Y:S02]  /*14c0*/  @!UP0 UIMAD UR4, UR7, UR19, UR5 ;  /* 0x00000013070482a4 */ /* 0x000fe4000f8e0205 */
[----:B------:R-:W-:Y:S02]  /*14d0*/  UIMAD UR46, UR20, UR11, UR46 ;  /* 0x0000000b142e72a4 */ /* 0x000fe4000f8e022e */
[----:B------:R-:W-:Y:S01]  /*14e0*/  UIMAD UR45, UR4, UR14, UR10 ;  /* 0x0000000e042d72a4 */ /* 0x000fe2000f8e020a */
[----:B------:R-:W-:Y:S02]  /*14f0*/  @!UP0 UMOV UR5, UR6 ;  /* 0x0000000600058c82 */ /* 0x000fe40008000000 */
[----:B------:R-:W-:-:S12]  /*1500*/  UIMAD UR46, UR5, UR20, UR46 ;  /* 0x00000014052e72a4 */ /* 0x000fd8000f8e022e */
.L_x_19:
[----:B------:R-:W-:-:S09]  /*1510*/  UISETP.NE.AND UP0, UPT, UR22, 0x1, UPT ;  /* 0x000000011600788c */ /* 0x000fd2000bf05270 */
[----:B------:R-:W-:Y:S05]  /*1520*/  BRA.U UP0, `(.L_x_20) ;  /* 0x0000000100407547 */ /* 0x000fea000b800000 */
[----:B------:R-:W2:Y:S01]  /*1530*/  LDCU.128 UR8, c[0x0][0xb10] ;  /* 0x00016200ff0877ac */ /* 0x000ea20008000c00 */
[----:B------:R-:W3:Y:S01]  /*1540*/  LDCU UR12, c[0x0][0xb0c] ;  /* 0x00016180ff0c77ac */ /* 0x000ee20008000800 */
[----:B------:R-:W4:Y:S01]  /*1550*/  LDCU UR13, c[0x0][0xb20] ;  /* 0x00016400ff0d77ac */ /* 0x000f220008000800 */
[----:B--2---:R-:W-:Y:S02]  /*1560*/  UIMAD.WIDE.U32 UR4, UR46, UR8, URZ ;  /* 0x000000082e0472a5 */ /* 0x004fe4000f8e00ff */
[----:B------:R-:W-:Y:S02]  /*1570*/  UIMAD.WIDE.U32 UR6, UR45, UR11, URZ ;  /* 0x0000000b2d0672a5 */ /* 0x000fe4000f8e00ff */
[----:B---3--:R-:W-:Y:S02]  /*1580*/  UISETP.NE.AND UP0, UPT, UR12, 0x1, UPT ;  /* 0x000000010c00788c */ /* 0x008fe4000bf05270 */
[----:B------:R-:W-:-:S03]  /*1590*/  USHF.R.U32.HI UR5, URZ, UR9, UR5 ;  /* 0x00000009ff057299 */ /* 0x000fc60008011605 */
[----:B------:R-:W-:Y:S01]  /*15a0*/  UMOV UR4, UR7 ;  /* 0x0000000700047c82 */ /* 0x000fe20008000000 */
[----:B------:R-:W-:Y:S02]  /*15b0*/  USEL UR5, UR46, UR5, !UP0 ;  /* 0x000000052e057287 */ /* 0x000fe4000c000000 */
[----:B------:R-:W-:Y:S02]  /*15c0*/  UISETP.NE.AND UP0, UPT, UR10, 0x1, UPT ;  /* 0x000000010a00788c */ /* 0x000fe4000bf05270 */
[----:B----4-:R-:W-:-:S04]  /*15d0*/  USHF.R.U32.HI UR4, URZ, UR13, UR4 ;  /* 0x0000000dff047299 */ /* 0x010fc80008011604 */
[----:B------:R-:W-:-:S04]  /*15e0*/  USEL UR4, UR45, UR4, !UP0 ;  /* 0x000000042d047287 */ /* 0x000fc8000c000000 */
[----:B------:R-:W-:Y:S02]  /*15f0*/  UIADD3 UR6, UPT, UPT, UR5, -UR4, URZ ;  /* 0x8000000405067290 */ /* 0x000fe4000fffe0ff */
[----:B------:R-:W-:Y:S02]  /*1600*/  UIADD3 UR4, UPT, UPT, -UR5, UR4, URZ ;  /* 0x0000000405047290 */ /* 0x000fe4000fffe1ff */
[----:B------:R-:W-:Y:S02]  /*1610*/  UIMAD UR45, UR6, UR10, UR45 ;  /* 0x0000000a062d72a4 */ /* 0x000fe4000f8e022d */
[----:B------:R-:W-:-:S12]  /*1620*/  UIMAD UR46, UR4, UR12, UR46 ;  /* 0x0000000c042e72a4 */ /* 0x000fd8000f8e022e */
.L_x_20:
[----:B------:R-:W-:Y:S01]  /*1630*/  UISETP.NE.AND UP0, UPT, UR18, 0x2, UPT ;  /* 0x000000021200788c */ /* 0x000fe2000bf05270 */
[----:B------:R-:W-:Y:S09]  /*1640*/  BRA.U !UP6, `(.L_x_21) ;  /* 0x000000010e0c7547 */ /* 0x000ff2000b800000 */
[----:B------:R-:W-:Y:S01]  /*1650*/  UCGABAR_WAIT ;  /* 0x0000000000007dc7 */ /* 0x000fe20008000000 */
[----:B------:R-:W-:Y:S01]  /*1660*/  CCTL.IVALL ;  /* 0x00000000ff00798f */ /* 0x000fe20002000000 */
[----:B------:R-:W-:Y:S05]  /*1670*/  BRA `(.L_x_22) ;  /* 0x0000000000047947 */ /* 0x000fea0003800000 */
.L_x_21:
[----:B------:R-:W-:Y:S06]  /*1680*/  BAR.SYNC.DEFER_BLOCKING 0x0 ;  /* 0x0000000000007b1d */ /* 0x000fec0000010000 */
.L_x_22:
[----:B------:R-:W-:Y:S05]  /*1690*/  BRA.U UP0, `(.L_x_23) ;  /* 0x00000019001c7547 */ /* 0x000fea000b800000 */
[----:B------:R-:W2:Y:S01]  /*16a0*/  LDCU UR6, c[0x0][0x38c] ;  /* 0x00007180ff0677ac */ /* 0x000ea20008000800 */
[----:B------:R-:W-:Y:S01]  /*16b0*/  PLOP3.LUT P1, PT, PT, PT, UP3, 0x80, 0x8 ;  /* 0x000000000008781c */ /* 0x000fe20003f2f038 */
[----:B------:R-:W-:Y:S01]  /*16c0*/  IMAD.MOV.U32 R12, RZ, RZ, 0x1 ;  /* 0x00000001ff0c7424 */ /* 0x000fe200078e00ff */
[----:B------:R-:W-:Y:S01]  /*16d0*/  ISETP.EQ.OR P2, PT, R0, RZ, P3 ;  /* 0x000000ff0000720c */ /* 0x000fe20001f42670 */
[----:B------:R-:W-:Y:S01]  /*16e0*/  UISETP.NE.AND UP1, UPT, UR18, URZ, UPT ;  /* 0x000000ff1200728c */ /* 0x000fe2000bf25270 */
[----:B------:R-:W-:Y:S01]  /*16f0*/  PLOP3.LUT P1, PT, P1, PT, PT, 0x8, 0x80 ;  /* 0x000000000080781c */ /* 0x000fe20000f2e170 */
[----:B------:R-:W-:Y:S01]  /*1700*/  USEL UR29, URZ, 0x1, UP4 ;  /* 0x00000001ff1d7887 */ /* 0x000fe2000a000000 */
[----:B------:R-:W-:Y:S01]  /*1710*/  CS2R R10, SRZ ;  /* 0x00000000000a7805 */ /* 0x000fe2000001ff00 */
[----:B------:R-:W-:Y:S01]  /*1720*/  IMAD.MOV.U32 R9, RZ, RZ, RZ ;  /* 0x000000ffff097224 */ /* 0x000fe200078e00ff */
[----:B------:R-:W3:Y:S01]  /*1730*/  LDCU UR44, c[0x0][0x370] ;  /* 0x00006e00ff2c77ac */ /* 0x000ee20008000800 */
[----:B------:R-:W-:Y:S01]  /*1740*/  IMAD.MOV.U32 R8, RZ, RZ, 0x1 ;  /* 0x00000001ff087424 */ /* 0x000fe200078e00ff */
[----:B------:R-:W4:Y:S01]  /*1750*/  LDCU.64 UR38, c[0x0][0x348] ;  /* 0x00006900ff2677ac */ /* 0x000f220008000a00 */
[----:B------:R-:W-:-:S02]  /*1760*/  USHF.R.U32.HI UR50, URZ, 0x6, UR23 ;  /* 0x00000006ff327899 */ /* 0x000fc40008011617 */
[----:B--2---:R-:W-:Y:S02]  /*1770*/  UIADD3 UR5, UPT, UPT, UR6, 0x7f, URZ ;  /* 0x0000007f06057890 */ /* 0x004fe4000fffe0ff */
[----:B------:R-:W-:Y:S02]  /*1780*/  UIADD3 UR51, UPT, UPT, UR6, 0xfe, URZ ;  /* 0x000000fe06337890 */ /* 0x000fe4000fffe0ff */
[----:B------:R-:W-:Y:S01]  /*1790*/  USHF.R.S32.HI UR4, URZ, 0x1f, UR5 ;  /* 0x0000001fff047899 */ /* 0x000fe20008011405 */
[----:B------:R-:W2:Y:S03]  /*17a0*/  LDCU UR43, c[0x0][0x374] ;  /* 0x00006e80ff2b77ac */ /* 0x000ea60008000800 */
[----:B------:R-:W-:Y:S02]  /*17b0*/  ULEA.HI UR4, UR4, UR5, URZ, 0x7 ;  /* 0x0000000504047291 */ /* 0x000fe4000f8f38ff */
[----:B------:R-:W-:-:S02]  /*17c0*/  USEL UR29, UR29, 0x2, UP1 ;  /* 0x000000021d1d7887 */ /* 0x000fc40008800000 */
[----:B------:R-:W-:Y:S02]  /*17d0*/  USHF.R.S32.HI UR48, URZ, 0x7, UR4 ;  /* 0x00000007ff307899 */ /* 0x000fe40008011404 */
[----:B------:R-:W-:Y:S02]  /*17e0*/  UIADD3 UR4, UPT, UPT, UR6, -0x1, URZ ;  /* 0xffffffff06047890 */ /* 0x000fe4000fffe0ff */
[----:B------:R-:W-:Y:S02]  /*17f0*/  UISETP.LT.U32.AND UP0, UPT, UR48, 0xb, UPT ;  /* 0x0000000b3000788c */ /* 0x000fe4000bf01070 */
[----:B------:R-:W-:Y:S02]  /*1800*/  UISETP.GE.U32.AND UP2, UPT, UR4, -0xff, UPT ;  /* 0xffffff010400788c */ /* 0x000fe4000bf46070 */
[----:B------:R-:W-:Y:S01]  /*1810*/  USEL UR47, UR48, 0xb, UP0 ;  /* 0x0000000b302f7887 */ /* 0x000fe20008000000 */
[----:B------:R-:W-:-:S03]  /*1820*/  UMOV UR21, URZ ;  /* 0x000000ff00157c82 */ /* 0x000fc60008000000 */
[----:B------:R-:W-:Y:S02]  /*1830*/  UIADD3 UR22, UPT, UPT, UR47, -0x1, URZ ;  /* 0xffffffff2f167890 */ /* 0x000fe4000fffe0ff */
[----:B------:R-:W-:-:S03]  /*1840*/  UIADD3 UR49, UPT, UPT, UR48, -UR47, URZ ;  /* 0x8000002f30317290 */ /* 0x000fc6000fffe0ff */
[----:B------:R-:W-:-:S04]  /*1850*/  @UP2 UIADD3 UR22, UPT, UPT, UR47, URZ, URZ ;  /* 0x000000ff2f162290 */ /* 0x000fc8000fffe0ff */
[----:B--234-:R-:W-:-:S12]  /*1860*/  UIADD3 UR22, UPT, UPT, UR22, 0x1, URZ ;  /* 0x0000000116167890 */ /* 0x01cfd8000fffe0ff */
.L_x_43:
[----:B------:R-:W-:Y:S01]  /*1870*/  UISETP.NE.AND UP0, UPT, UR52, URZ, UPT ;  /* 0x000000ff3400728c */ /* 0x000fe2000bf05270 */
[----:B------:R-:W2:Y:S08]  /*1880*/  S2UR UR52, SR_CgaCtaId ;  /* 0x00000000003479c3 */ /* 0x000eb00000008800 */
[----:B-1----:R-:W-:Y:S05]  /*1890*/  BRA.U UP0, `(.L_x_24) ;  /* 0x0000000100347547 */ /* 0x002fea000b800000 */
[----:B------:R-:W3:Y:S01]  /*18a0*/  S2R R0, SR_CgaCtaId ;  /* 0x0000000000007919 */ /* 0x000ee20000008800 */
[----:B------:R-:W-:Y:S02]  /*18b0*/  MOV R3, 0x400 ;  /* 0x0000040000037802 */ /* 0x000fe40000000f00 */
[----:B------:R-:W-:Y:S02]  /*18c0*/  SHF.L.U32 R2, R8, 0x1f, RZ ;  /* 0x0000001f08027819 */ /* 0x000fe400000006ff */
[----:B---3--:R-:W-:-:S05]  /*18d0*/  LEA R0, R0, R3, 0x18 ;  /* 0x0000000300007211 */ /* 0x008fca00078ec0ff */
[----:B------:R-:W-:-:S04]  /*18e0*/  IMAD R3, R9, 0x8, R0 ;  /* 0x0000000809037824 */ /* 0x000fc800078e0200 */
[----:B------:R-:W3:Y:S02]  /*18f0*/  SYNCS.PHASECHK.TRANS64.TRYWAIT P0, [R3+URZ+0x150], R2 ;  /* 0x00015002030075a7 */ /* 0x000ee400080011ff */
[----:B---3--:R-:W-:Y:S05]  /*1900*/  @!P0 BRA `(.L_x_25) ;  /* 0x0000005000e88947 */ /* 0x008fea0003800000 */
.L_x_117:
[----:B------:R-:W-:Y:S01]  /*1910*/  VIADD R9, R9, 0x1 ;  /* 0x0000000109097836 */ /* 0x000fe20000000000 */
[----:B------:R3:W-:Y:S04]  /*1920*/  SYNCS.ARRIVE.TRANS64.A1T0 RZ, [R3+URZ+0x140], RZ ;  /* 0x000140ff03ff79a7 */ /* 0x0007e800081000ff */
[----:B------:R-:W-:-:S04]  /*1930*/  ISETP.NE.AND P0, PT, R9, 0x2, PT ;  /* 0x000000020900780c */ /* 0x000fc80003f05270 */
[----:B------:R-:W-:Y:S02]  /*1940*/  SEL R9, R9, RZ, P0 ;  /* 0x000000ff09097207 */ /* 0x000fe40000000000 */
[----:B---3--:R-:W-:-:S04]  /*1950*/  SEL R3, RZ, 0x1, P0 ;  /* 0x00000001ff037807 */ /* 0x008fc80000000000 */
[----:B------:R-:W-:-:S07]  /*1960*/  LOP3.LUT R8, R8, R3, RZ, 0x3c, !PT ;  /* 0x0000000308087212 */ /* 0x000fce00078e3cff */
.L_x_24:
[----:B------:R-:W-:Y:S01]  /*1970*/  UMOV UR13, 0x400 ;  /* 0x00000400000d7882 */ /* 0x000fe20000000000 */
[----:B------:R-:W-:Y:S01]  /*1980*/  SHF.L.U32 R0, R12, 0x1f, RZ ;  /* 0x0000001f0c007819 */ /* 0x000fe200000006ff */
[----:B--2---:R-:W-:Y:S02]  /*1990*/  ULEA UR13, UR52, UR13, 0x18 ;  /* 0x0000000d340d7291 */ /* 0x004fe4000f8ec0ff */
[----:B------:R-:W-:Y:S02]  /*19a0*/  UISETP.GE.U32.AND UP0, UPT, UR51, 0xff, UPT ;  /* 0x000000ff3300788c */ /* 0x000fe4000bf06070 */
[----:B------:R-:W-:Y:S02]  /*19b0*/  ULEA UR4, UR21, UR13, 0x3 ;  /* 0x0000000d15047291 */ /* 0x000fe4000f8e18ff */
[----:B------:R-:W-:Y:S02]  /*19c0*/  USHF.L.U32 UR35, UR46, 0x6, URZ ;  /* 0x000000062e237899 */ /* 0x000fe400080006ff */
[----:B------:R-:W-:Y:S01]  /*19d0*/  ULEA UR19, UR45, UR50, 0x4 ;  /* 0x000000322d137291 */ /* 0x000fe2000f8e20ff */
[----:B------:R-:W-:-:S04]  /*19e0*/  UMOV UR14, URZ ;  /* 0x000000ff000e7c82 */ /* 0x000fc80008000000 */
[----:B------:R2:W3:Y:S01]  /*19f0*/  SYNCS.PHASECHK.TRANS64.TRYWAIT P0, [UR4+0x58], R0 ;  /* 0x00005800ff0075a7 */ /* 0x0004e20008001104 */
[----:B------:R-:W-:Y:S06]  /*1a00*/  BRA.U !UP0, `(.L_x_26) ;  /* 0x0000000108f07547 */ /* 0x000fec000b800000 */
[----:B------:R-:W-:Y:S01]  /*1a10*/  UMOV UR15, URZ ;  /* 0x000000ff000f7c82 */ /* 0x000fe20008000000 */
[----:B------:R-:W-:-:S05]  /*1a20*/  UMOV UR4, UR21 ;  /* 0x0000001500047c82 */ /* 0x000fca0008000000 */
.L_x_32:
[----:B------:R-:W-:Y:S01]  /*1a30*/  ULEA UR33, UR4, UR13, 0x3 ;  /* 0x0000000d04217291 */ /* 0x000fe2000f8e18ff */
[----:B---3--:R-:W-:Y:S01]  /*1a40*/  @!P3 MOV R2, 0x5000 ;  /* 0x000050000002b802 */ /* 0x008fe20000000f00 */
[----:B-1-3--:R-:W-:Y:S10]  /*1a50*/  @P0 BRA `(.L_x_27) ;  /* 0x00000000000c0947 */ /* 0x00aff40003800000 */
[----:B------:R-:W-:-:S04]  /*1a60*/  SHF.L.U32 R3, R12, 0x1f, RZ ;  /* 0x0000001f0c037819 */ /* 0x000fc800000006ff */
[----:B------:R-:W3:Y:S02]  /*1a70*/  SYNCS.PHASECHK.TRANS64.TRYWAIT P0, [UR33+0x58], R3 ;  /* 0x00005803ff0075a7 */ /* 0x000ee40008001121 */
[----:B---3--:R-:W-:Y:S05]  /*1a80*/  @!P0 BRA `(.L_x_28) ;  /* 0x00000050009c8947 */ /* 0x008fea0003800000 */
.L_x_27:
[----:B------:R3:W-:Y:S01]  /*1a90*/  @!P3 SYNCS.ARRIVE.TRANS64 RZ, [UR33], R2 ;  /* 0x00000002ffffb9a7 */ /* 0x0007e20008000021 */
[----:B------:R-:W-:-:S04]  /*1aa0*/  ULOP3.LUT UR5, UR29, 0x2, URZ, 0xfc, !UPT ;  /* 0x000000021d057892 */ /* 0x000fc8000f8efcff */
[----:B------:R-:W-:-:S09]  /*1ab0*/  UISETP.NE.AND UP0, UPT, UR5, 0x2, UPT ;  /* 0x000000020500788c */ /* 0x000fd2000bf05270 */
[----:B------:R-:W-:Y:S05]  /*1ac0*/  BRA.U UP0, `(.L_x_29) ;  /* 0x0000000100047547 */ /* 0x000fea000b800000 */
[----:B-1----:R-:W-:Y:S05]  /*1ad0*/  BPT.TRAP 0x1 ;  /* 0x000000040000795c */ /* 0x002fea0000300000 */
.L_x_29:
[----:B------:R-:W-:Y:S04]  /*1ae0*/  BSSY.RECONVERGENT B0, `(.L_x_30) ;  /* 0x0000003000007945 */ /* 0x000fe80003800200 */
[----:B------:R-:W-:Y:S05]  /*1af0*/  @P2 BRA `(.L_x_31) ;  /* 0x0000000000042947 */ /* 0x000fea0003800000 */
[----:B-1----:R-:W-:Y:S05]  /*1b00*/  BPT.TRAP 0x1 ;  /* 0x000000040000795c */ /* 0x002fea0000300000 */
.L_x_31:
[----:B-1----:R-:W-:Y:S05]  /*1b10*/  BSYNC.RECONVERGENT B0 ;  /* 0x0000000000007941 */ /* 0x002fea0003800200 */
.L_x_30:
[----:B------:R-:W-:Y:S02]  /*1b20*/  UIADD3 UR5, UPT, UPT, UR4, 0x1, URZ ;  /* 0x0000000104057890 */ /* 0x000fe4000fffe0ff */
[----:B------:R-:W-:Y:S02]  /*1b30*/  ULEA UR24, UR4, UR13, 0xe ;  /* 0x0000000d04187291 */ /* 0x000fe4000f8e70ff */
[----:B------:R-:W-:Y:S02]  /*1b40*/  UISETP.NE.AND UP0, UPT, UR5, 0xb, UPT ;  /* 0x0000000b0500788c */ /* 0x000fe4000bf05270 */
[----:B------:R-:W-:Y:S02]  /*1b50*/  ULEA UR8, UR4, UR23, 0xb ;  /* 0x0000001704087291 */ /* 0x000fe4000f8e58ff */
[----:B------:R-:W-:Y:S02]  /*1b60*/  USEL UR6, URZ, 0x1, UP0 ;  /* 0x00000001ff067887 */ /* 0x000fe40008000000 */
[----:B------:R-:W-:-:S02]  /*1b70*/  USEL UR21, UR5, URZ, UP0 ;  /* 0x000000ff05157287 */ /* 0x000fc40008000000 */
[----:B------:R-:W-:Y:S02]  /*1b80*/  UIADD3 UR4, UP0, UPT, UR38, 0x180, URZ ;  /* 0x0000018026047890 */ /* 0x000fe4000ff1e0ff */
[----:B------:R-:W-:Y:S01]  /*1b90*/  ULEA UR5, UR21, UR13, 0x3 ;  /* 0x0000000d15057291 */ /* 0x000fe2000f8e18ff */
[----:B------:R-:W-:Y:S01]  /*1ba0*/  LOP3.LUT R12, R12, UR6, RZ, 0x3c, !PT ;  /* 0x000000060c0c7c12 */ /* 0x000fe2000f8e3cff */
[----:B------:R-:W-:Y:S02]  /*1bb0*/  USHF.L.U32 UR34, UR15, 0x7, URZ ;  /* 0x000000070f227899 */ /* 0x000fe400080006ff */
[----:B------:R-:W-:Y:S01]  /*1bc0*/  UIADD3 UR15, UPT, UPT, UR15, 0x1, URZ ;  /* 0x000000010f0f7890 */ /* 0x000fe2000fffe0ff */
[----:B--2---:R-:W-:Y:S01]  /*1bd0*/  SHF.L.U32 R0, R12, 0x1f, RZ ;  /* 0x0000001f0c007819 */ /* 0x004fe200000006ff */
[----:B------:R-:W-:Y:S02]  /*1be0*/  UIADD3 UR6, UP1, UPT, UR38, 0x80, URZ ;  /* 0x0000008026067890 */ /* 0x000fe4000ff3e0ff */
[----:B------:R-:W-:Y:S01]  /*1bf0*/  ULEA UR8, UR8, UR13, 0x1 ;  /* 0x0000000d08087291 */ /* 0x000fe2000f8e08ff */
[----:B------:R4:W1:Y:S01]  /*1c00*/  SYNCS.PHASECHK.TRANS64.TRYWAIT P0, [UR5+0x58], R0 ;  /* 0x00005800ff0075a7 */ /* 0x0008620008001105 */
[----:B------:R-:W-:-:S02]  /*1c10*/  UIADD3.X UR5, UPT, UPT, URZ, UR39, URZ, UP0, !UPT ;  /* 0x00000027ff057290 */ /* 0x000fc400087fe4ff */
[----:B------:R-:W-:Y:S02]  /*1c20*/  UISETP.NE.AND UP0, UPT, UR15, UR22, UPT ;  /* 0x000000160f00728c */ /* 0x000fe4000bf05270 */
[----:B------:R-:W-:Y:S02]  /*1c30*/  UIADD3.X UR7, UPT, UPT, URZ, UR39, URZ, UP1, !UPT ;  /* 0x00000027ff077290 */ /* 0x000fe40008ffe4ff */
[----:B------:R-:W-:Y:S02]  /*1c40*/  UIADD3 UR32, UPT, UPT, UR24, 0x1300, URZ ;  /* 0x0000130018207890 */ /* 0x000fe4000fffe0ff */
[----:B------:R-:W-:Y:S02]  /*1c50*/  UIADD3 UR26, UPT, UPT, UR34, 0x40, URZ ;  /* 0x00000040221a7890 */ /* 0x000fe4000fffe0ff */
[----:B------:R-:W-:Y:S02]  /*1c60*/  UIADD3 UR24, UPT, UPT, UR24, 0x3300, URZ ;  /* 0x0000330018187890 */ /* 0x000fe4000fffe0ff */
[----:B------:R-:W-:-:S02]  /*1c70*/  UIADD3 UR16, UPT, UPT, UR8, 0x2d300, URZ ;  /* 0x0002d30008107890 */ /* 0x000fc4000fffe0ff */
[----:B------:R-:W-:Y:S01]  /*1c80*/  UIADD3 UR8, UPT, UPT, UR8, 0x2db00, URZ ;  /* 0x0002db0008087890 */ /* 0x000fe2000fffe0ff */
[----:B------:R-:W-:Y:S01]  /*1c90*/  UMOV UR30, 0x0 ;  /* 0x00000000001e7882 */ /* 0x000fe20000000000 */
[----:B------:R-:W-:Y:S01]  /*1ca0*/  UMOV UR31, 0x10000000 ;  /* 0x10000000001f7882 */ /* 0x000fe20000000000 */
[----:B------:R-:W-:Y:S01]  /*1cb0*/  UMOV UR25, UR33 ;  /* 0x0000002100197c82 */ /* 0x000fe20008000000 */
[----:B------:R-:W-:Y:S01]  /*1cc0*/  UMOV UR27, UR35 ;  /* 0x00000023001b7c82 */ /* 0x000fe20008000000 */
[----:B------:R-:W-:Y:S01]  /*1cd0*/  UMOV UR28, UR36 ;  /* 0x00000024001c7c82 */ /* 0x000fe20008000000 */
[----:B------:R-:W-:Y:S01]  /*1ce0*/  UMOV UR14, 0x30000 ;  /* 0x00030000000e7882 */ /* 0x000fe20000000000 */
[----:B------:R-:W-:Y:S01]  /*1cf0*/  UMOV UR17, UR33 ;  /* 0x0000002100117c82 */ /* 0x000fe20008000000 */
[----:B------:R-:W-:Y:S01]  /*1d00*/  UMOV UR20, UR36 ;  /* 0x0000002400147c82 */ /* 0x000fe20008000000 */
[----:B------:R-:W-:Y:S01]  /*1d10*/  UMOV UR18, UR34 ;  /* 0x0000002200127c82 */ /* 0x000fe20008000000 */
[----:B------:R-:W-:Y:S01]  /*1d20*/  UTMALDG.3D [UR32], [UR6], desc[UR30] ;  /* 0x00001e20060075b4 */ /* 0x000fe20008011000 */
[----:B------:R-:W-:Y:S01]  /*1d30*/  UMOV UR11, UR19 ;  /* 0x00000013000b7c82 */ /* 0x000fe20008000000 */
[----:B------:R-:W-:Y:S01]  /*1d40*/  UMOV UR12, UR36 ;  /* 0x00000024000c7c82 */ /* 0x000fe20008000000 */
[----:B------:R-:W-:Y:S01]  /*1d50*/  UMOV UR9, UR33 ;  /* 0x0000002100097c82 */ /* 0x000fe20008000000 */
[----:B------:R-:W-:Y:S01]  /*1d60*/  UMOV UR10, UR26 ;  /* 0x0000001a000a7c82 */ /* 0x000fe20008000000 */
[----:B------:R-:W-:Y:S01]  /*1d70*/  UTMALDG.3D [UR24], [UR6], desc[UR30] ;  /* 0x00001e18060075b4 */ /* 0x000fe20008011000 */
[----:B------:R-:W-:Y:S01]  /*1d80*/  UTMALDG.3D.MULTICAST [UR16], [UR4], UR14, desc[UR30] ;  /* 0x00001e10040073b4 */ /* 0x000fe2000801180e */
[----:B------:R2:W-:Y:S02]  /*1d90*/  UTMALDG.3D.MULTICAST [UR8], [UR4], UR14, desc[UR30] ;  /* 0x00001e08040073b4 */ /* 0x0005e4000801180e */
[----:B--2---:R-:W-:Y:S01]  /*1da0*/  UMOV UR14, UR22 ;  /* 0x00000016000e7c82 */ /* 0x004fe20008000000 */
[----:B------:R-:W-:Y:S01]  /*1db0*/  UMOV UR4, UR21 ;  /* 0x0000001500047c82 */ /* 0x000fe20008000000 */
[----:B----4-:R-:W-:Y:S05]  /*1dc0*/  BRA.U UP0, `(.L_x_32) ;  /* 0xfffffffd00187547 */ /* 0x010fea000b83ffff */
.L_x_26:
[----:B------:R-:W-:Y:S01]  /*1dd0*/  ULEA UR4, UR21, UR13, 0x3 ;  /* 0x0000000d15047291 */ /* 0x000fe2000f8e18ff */
[----:B--2---:R-:W-:Y:S01]  /*1de0*/  SHF.L.U32 R0, R12, 0x1f, RZ ;  /* 0x0000001f0c007819 */ /* 0x004fe200000006ff */
[----:B------:R-:W-:Y:S01]  /*1df0*/  @!P1 SYNCS.ARRIVE.TRANS64.A1T0 RZ, [UR13+0xd8], RZ ;  /* 0x0000d8ffffff99a7 */ /* 0x000fe2000810000d */
[----:B------:R-:W-:-:S06]  /*1e00*/  UISETP.GT.AND UP0, UPT, UR48, UR47, UPT ;  /* 0x0000002f3000728c */ /* 0x000fcc000bf04270 */
[----:B-1-3--:R1:W2:Y:S03]  /*1e10*/  SYNCS.PHASECHK.TRANS64.TRYWAIT P0, [UR4+0x58], R0 ;  /* 0x00005800ff0075a7 */ /* 0x00a2a60008001104 */
[----:B------:R-:W-:Y:S05]  /*1e20*/  BRA.U !UP0, `(.L_x_33) ;  /* 0x0000000108ec7547 */ /* 0x000fea000b800000 */
[----:B------:R-:W-:Y:S01]  /*1e30*/  UIADD3 UR15, UPT, UPT, UR49, UR14, URZ ;  /* 0x0000000e310f7290 */ /* 0x000fe2000fffe0ff */
[----:B------:R-:W-:-:S11]  /*1e40*/  UMOV UR4, UR21 ;  /* 0x0000001500047c82 */ /* 0x000fd60008000000 */
.L_x_39:
[----:B------:R-:W-:Y:S01]  /*1e50*/  ULEA UR33, UR4, UR13, 0x3 ;  /* 0x0000000d04217291 */ /* 0x000fe2000f8e18ff */
[----:B--2---:R-:W-:Y:S01]  /*1e60*/  @!P3 MOV R2, 0x5000 ;  /* 0x000050000002b802 */ /* 0x004fe20000000f00 */
[----:B--2-4-:R-:W-:Y:S10]  /*1e70*/  @P0 BRA `(.L_x_34) ;  /* 0x00000000000c0947 */ /* 0x014ff40003800000 */
[----:B------:R-:W-:-:S04]  /*1e80*/  SHF.L.U32 R3, R12, 0x1f, RZ ;  /* 0x0000001f0c037819 */ /* 0x000fc800000006ff */
[----:B------:R-:W2:Y:S02]  /*1e90*/  SYNCS.PHASECHK.TRANS64.TRYWAIT P0, [UR33+0x58], R3 ;  /* 0x00005803ff0075a7 */ /* 0x000ea40008001121 */
[----:B--2---:R-:W-:Y:S05]  /*1ea0*/  @!P0 BRA `(.L_x_35) ;  /* 0x0000004c00ac8947 */ /* 0x004fea0003800000 */
.L_x_34:
[----:B------:R2:W-:Y:S01]  /*1eb0*/  @!P3 SYNCS.ARRIVE.TRANS64 RZ, [UR33], R2 ;  /* 0x00000002ffffb9a7 */ /* 0x0005e20008000021 */
[----:B------:R-:W-:-:S04]  /*1ec0*/  ULOP3.LUT UR5, UR29, 0x2, URZ, 0xfc, !UPT ;  /* 0x000000021d057892 */ /* 0x000fc8000f8efcff */
[----:B------:R-:W-:-:S09]  /*1ed0*/  UISETP.NE.AND UP0, UPT, UR5, 0x2, UPT ;  /* 0x000000020500788c */ /* 0x000fd2000bf05270 */
[----:B------:R-:W-:Y:S05]  /*1ee0*/  BRA.U UP0, `(.L_x_36) ;  /* 0x0000000100047547 */ /* 0x000fea000b800000 */
[----:B------:R-:W-:Y:S05]  /*1ef0*/  BPT.TRAP 0x1 ;  /* 0x000000040000795c */ /* 0x000fea0000300000 */
.L_x_36:
[----:B------:R-:W-:Y:S04]  /*1f00*/  BSSY.RECONVERGENT B0, `(.L_x_37) ;  /* 0x0000003000007945 */ /* 0x000fe80003800200 */
[----:B------:R-:W-:Y:S05]  /*1f10*/  @P2 BRA `(.L_x_38) ;  /* 0x0000000000042947 */ /* 0x000fea0003800000 */
[----:B------:R-:W-:Y:S05]  /*1f20*/  BPT.TRAP 0x1 ;  /* 0x000000040000795c */ /* 0x000fea0000300000 */
.L_x_38:
[----:B------:R-:W-:Y:S05]  /*1f30*/  BSYNC.RECONVERGENT B0 ;  /* 0x0000000000007941 */ /* 0x000fea0003800200 */
.L_x_37:
        /* <DEDUP_REMOVED lines=11> */
[----:B-1----:R-:W-:Y:S01]  /*1ff0*/  SHF.L.U32 R0, R12, 0x1f, RZ ;  /* 0x0000001f0c007819 */ /* 0x002fe200000006ff */
[----:B------:R-:W-:Y:S02]  /*2000*/  UIADD3 UR6, UP1, UPT, UR38, 0x80, URZ ;  /* 0x0000008026067890 */ /* 0x000fe4000ff3e0ff */
[----:B------:R-:W-:Y:S01]  /*2010*/  ULEA UR8, UR8, UR13, 0x1 ;  /* 0x0000000d08087291 */ /* 0x000fe2000f8e08ff */
[----:B------:R3:W4:Y:S01]  /*2020*/  SYNCS.PHASECHK.TRANS64.TRYWAIT P0, [UR5+0x58], R0 ;  /* 0x00005800ff0075a7 */ /* 0x0007220008001105 */
        /* <DEDUP_REMOVED lines=16> */
[----:B------:R-:W-:Y:S01]  /*2130*/  UTMALDG.3D [UR32], [UR6], desc[UR30] ;  /* 0x00001e20060075b4 */ /* 0x000fe20008011000 */
[----:B------:R-:W-:Y:S01]  /*2140*/  UMOV UR18, UR34 ;  /* 0x0000002200127c82 */ /* 0x000fe20008000000 */
[----:B------:R-:W-:Y:S01]  /*2150*/  UMOV UR11, UR19 ;  /* 0x00000013000b7c82 */ /* 0x000fe20008000000 */
[----:B------:R-:W-:Y:S01]  /*2160*/  UMOV UR12, UR36 ;  /* 0x00000024000c7c82 */ /* 0x000fe20008000000 */
[----:B------:R-:W-:Y:S01]  /*2170*/  UMOV UR9, UR33 ;  /* 0x0000002100097c82 */ /* 0x000fe20008000000 */
[----:B------:R-:W-:Y:S01]  /*2180*/  UMOV UR10, UR26 ;  /* 0x0000001a000a7c82 */ /* 0x000fe20008000000 */
[----:B------:R-:W-:Y:S01]  /*2190*/  UTMALDG.3D [UR24], [UR6], desc[UR30] ;  /* 0x00001e18060075b4 */ /* 0x000fe20008011000 */
[----:B------:R-:W-:Y:S01]  /*21a0*/  UTMALDG.3D.MULTICAST [UR16], [UR4], UR37, desc[UR30] ;  /* 0x00001e10040073b4 */ /* 0x000fe20008011825 */
[----:B------:R1:W-:Y:S02]  /*21b0*/  UTMALDG.3D.MULTICAST [UR8], [UR4], UR37, desc[UR30] ;  /* 0x00001e08040073b4 */ /* 0x0003e40008011825 */
[----:B-1----:R-:W-:Y:S01]  /*21c0*/  UMOV UR4, UR21 ;  /* 0x0000001500047c82 */ /* 0x002fe20008000000 */
[----:B---3--:R-:W-:Y:S05]  /*21d0*/  BRA.U UP0, `(.L_x_39) ;  /* 0xfffffffd001c7547 */ /* 0x008fea000b83ffff */
.L_x_33:
[C---:B------:R-:W-:Y:S01]  /*21e0*/  LEA R3, R11.reuse, UR13, 0x3 ;  /* 0x0000000d0b037c11 */ /* 0x040fe2000f8e18ff */
[----:B------:R-:W-:Y:S01]  /*21f0*/  NOP ;  /* 0x0000000000007918 */ /* 0x000fe20000000000 */
[----:B-1----:R-:W-:Y:S02]  /*2200*/  SHF.L.U32 R0, R10, 0x1f, RZ ;  /* 0x0000001f0a007819 */ /* 0x002fe400000006ff */
[----:B------:R-:W-:Y:S02]  /*2210*/  LEA R5, R11, UR13, 0x4 ;  /* 0x0000000d0b057c11 */ /* 0x000fe4000f8e20ff */
[----:B--2-4-:R-:W1:Y:S02]  /*2220*/  SYNCS.PHASECHK.TRANS64.TRYWAIT P0, [R3+URZ+0xe0], R0 ;  /* 0x0000e000030075a7 */ /* 0x014e6400080011ff */
[----:B-1----:R-:W-:Y:S05]  /*2230*/  @!P0 BRA `(.L_x_40) ;  /* 0x0000004800e08947 */ /* 0x002fea0003800000 */
.L_x_120:
[----:B------:R-:W2:Y:S01]  /*2240*/  LDS.128 R4, [R5+0x170] ;  /* 0x0001700005047984 */ /* 0x000ea20000000c00 */
[----:B------:R-:W-:Y:S01]  /*2250*/  UISETP.GE.AND UP0, UPT, UR42, 0x1, UPT ;  /* 0x000000012a00788c */ /* 0x000fe2000bf06270 */
[----:B------:R-:W-:Y:S01]  /*2260*/  @!PT LDS RZ, [RZ] ;  /* 0x00000000fffff984 */ /* 0x000fe20000000800 */
[----:B------:R-:W-:Y:S01]  /*2270*/  @!PT LDS RZ, [RZ] ;  /* 0x00000000fffff984 */ /* 0x000fe20000000800 */
[----:B------:R-:W-:Y:S01]  /*2280*/  @!PT LDS RZ, [RZ] ;  /* 0x00000000fffff984 */ /* 0x000fe20000000800 */
[----:B------:R-:W-:Y:S01]  /*2290*/  @!PT LDS RZ, [RZ] ;  /* 0x00000000fffff984 */ /* 0x000fe20000000800 */
[----:B------:R3:W-:Y:S06]  /*22a0*/  MEMBAR.ALL.CTA ;  /* 0x0000000000007992 */ /* 0x0007ec0000008000 */
[----:B---3--:R-:W3:Y:S01]  /*22b0*/  FENCE.VIEW.ASYNC.S ;  /* 0x00000000000073c6 */ /* 0x008ee20000000000 */
[----:B--2---:R-:W-:-:S13]  /*22c0*/  LOP3.LUT P0, RZ, R6, 0x1, RZ, 0xc0, !PT ;  /* 0x0000000106ff7812 */ /* 0x004fda000780c0ff */
[----:B---3--:R-:W-:Y:S01]  /*22d0*/  VOTEU.ANY UP1, P0 ;  /* 0x0000000000ff7886 */ /* 0x008fe20000020100 */
[----:B------:R-:W-:-:S13]  /*22e0*/  PLOP3.LUT P0, PT, PT, PT, UP1, 0x80, 0x8 ;  /* 0x000000000008781c */ /* 0x000fda0003f0f018 */
[----:B-1----:R-:W-:Y:S02]  /*22f0*/  @P0 LOP3.LUT R0, R5, 0xffff, RZ, 0xc0, !PT ;  /* 0x0000ffff05000812 */ /* 0x002fe400078ec0ff */
[----:B------:R-:W-:Y:S02]  /*2300*/  @P0 MOV R2, R4 ;  /* 0x0000000400020202 */ /* 0x000fe40000000f00 */
[----:B------:R-:W-:Y:S01]  /*2310*/  @P0 R2UR UR5, R0 ;  /* 0x00000000000502ca */ /* 0x000fe200000e0000 */
[----:B------:R-:W-:Y:S01]  /*2320*/  VIADD R0, R3, 0xf0 ;  /* 0x000000f003007836 */ /* 0x000fe20000000000 */
[----:B------:R-:W-:Y:S02]  /*2330*/  @P0 SHF.R.U32.HI R4, RZ, 0x10, R5 ;  /* 0x00000010ff040819 */ /* 0x000fe40000011605 */
[----:B------:R-:W-:Y:S02]  /*2340*/  @P0 R2UR UR6, R2 ;  /* 0x00000000020602ca */ /* 0x000fe400000e0000 */
[----:B------:R-:W-:-:S02]  /*2350*/  PRMT R0, RZ, 0x654, R0 ;  /* 0x00000654ff007816 */ /* 0x000fc40000000000 */
[----:B------:R-:W-:Y:S02]  /*2360*/  @P0 R2UR UR4, R4 ;  /* 0x00000000040402ca */ /* 0x000fe400000e0000 */
[----:B------:R1:W-:Y:S03]  /*2370*/  SYNCS.ARRIVE.TRANS64.RED.A1T0 RZ, [R0+URZ], RZ ;  /* 0x000000ff00ff79a7 */ /* 0x0003e600081004ff */
[----:B------:R-:W-:-:S04]  /*2380*/  @UP1 UMOV UR40, UR5 ;  /* 0x0000000500281c82 */ /* 0x000fc80008000000 */
[----:B------:R-:W-:-:S04]  /*2390*/  @UP1 UMOV UR41, UR6 ;  /* 0x0000000600291c82 */ /* 0x000fc80008000000 */
[----:B------:R-:W-:Y:S01]  /*23a0*/  @UP1 UMOV UR36, UR4 ;  /* 0x0000000400241c82 */ /* 0x000fe20008000000 */
[----:B------:R-:W-:Y:S05]  /*23b0*/  BRA.U !UP0, `(.L_x_41) ;  /* 0x0000000108d47547 */ /* 0x000fea000b800000 */
[----:B------:R-:W2:Y:S01]  /*23c0*/  LDCU.128 UR16, c[0x0][0xb10] ;  /* 0x00016200ff1077ac */ /* 0x000ea20008000c00 */
[----:B------:R-:W3:Y:S01]  /*23d0*/  LDCU UR12, c[0x0][0xb20] ;  /* 0x00016400ff0c77ac */ /* 0x000ee20008000800 */
[----:B------:R-:W4:Y:S01]  /*23e0*/  LDCU UR20, c[0x0][0xb0c] ;  /* 0x00016180ff1477ac */ /* 0x000f220008000800 */
[----:B------:R-:W1:Y:S01]  /*23f0*/  LDCU.64 UR8, c[0x0][0xb28] ;  /* 0x00016500ff0877ac */ /* 0x000e620008000a00 */
[----:B------:R-:W-:Y:S02]  /*2400*/  UISETP.NE.AND UP3, UPT, UR42, 0x1, UPT ;  /* 0x000000012a00788c */ /* 0x000fe4000bf65270 */
[----:B--2---:R-:W-:Y:S02]  /*2410*/  UIMAD.WIDE.U32 UR6, UR43, UR19, URZ ;  /* 0x000000132b0672a5 */ /* 0x004fe4000f8e00ff */
[----:B------:R-:W-:Y:S02]  /*2420*/  UIMAD.WIDE.U32 UR4, UR44, UR16, URZ ;  /* 0x000000102c0472a5 */ /* 0x000fe4000f8e00ff */
[----:B------:R-:W-:-:S02]  /*2430*/  UISETP.NE.AND UP0, UPT, UR18, 0x1, UPT ;  /* 0x000000011200788c */ /* 0x000fc4000bf05270 */
[----:B------:R-:W-:Y:S01]  /*2440*/  UIMAD.WIDE.U32 UR24, UR40, UR19, URZ ;  /* 0x00000013281872a5 */ /* 0x000fe2000f8e00ff */
[----:B------:R-:W-:Y:S02]  /*2450*/  UMOV UR6, UR7 ;  /* 0x0000000700067c82 */ /* 0x000fe40008000000 */
[----:B------:R-:W-:Y:S01]  /*2460*/  UMOV UR4, UR5 ;  /* 0x0000000500047c82 */ /* 0x000fe20008000000 */
[----:B---3--:R-:W-:Y:S02]  /*2470*/  USHF.R.U32.HI UR6, URZ, UR12, UR6 ;  /* 0x0000000cff067299 */ /* 0x008fe40008011606 */
[----:B----4-:R-:W-:Y:S02]  /*2480*/  UISETP.NE.AND UP2, UPT, UR20, 0x1, UPT ;  /* 0x000000011400788c */ /* 0x010fe4000bf45270 */
[----:B------:R-:W-:Y:S02]  /*2490*/  USHF.R.U32.HI UR4, URZ, UR17, UR4 ;  /* 0x00000011ff047299 */ /* 0x000fe40008011604 */
[----:B------:R-:W-:-:S02]  /*24a0*/  USEL UR5, UR43, UR6, !UP0 ;  /* 0x000000062b057287 */ /* 0x000fc4000c000000 */
[----:B------:R-:W-:Y:S02]  /*24b0*/  USEL UR6, UR44, UR4, !UP2 ;  /* 0x000000042c067287 */ /* 0x000fe4000d000000 */
[----:B-1----:R-:W-:Y:S01]  /*24c0*/  UIMAD.WIDE.U32 UR10, UR5, UR8, URZ ;  /* 0x00000008050a72a5 */ /* 0x002fe2000f8e00ff */
[----:B------:R-:W-:Y:S01]  /*24d0*/  UMOV UR4, UR25 ;  /* 0x0000001900047c82 */ /* 0x000fe20008000000 */
[----:B------:R-:W-:Y:S02]  /*24e0*/  UIMAD.WIDE.U32 UR14, UR41, UR16, URZ ;  /* 0x00000010290e72a5 */ /* 0x000fe4000f8e00ff */
[----:B------:R-:W-:-:S03]  /*24f0*/  UIMAD.WIDE.U32 UR24, UR6, UR8, URZ ;  /* 0x00000008061872a5 */ /* 0x000fc6000f8e00ff */
[----:B------:R-:W-:Y:S01]  /*2500*/  UMOV UR10, UR11 ;  /* 0x0000000b000a7c82 */ /* 0x000fe20008000000 */
[----:B------:R-:W-:Y:S02]  /*2510*/  USHF.R.U32.HI UR4, URZ, UR12, UR4 ;  /* 0x0000000cff047299 */ /* 0x000fe40008011604 */
[----:B------:R-:W-:Y:S01]  /*2520*/  @UP3 USHF.R.U32.HI UR5, URZ, UR9, UR10 ;  /* 0x00000009ff053299 */ /* 0x000fe2000801160a */
[----:B------:R-:W-:Y:S01]  /*2530*/  UMOV UR14, UR15 ;  /* 0x0000000f000e7c82 */ /* 0x000fe20008000000 */
[----:B------:R-:W-:Y:S01]  /*2540*/  UMOV UR24, UR25 ;  /* 0x0000001900187c82 */ /* 0x000fe20008000000 */
[----:B------:R-:W-:Y:S02]  /*2550*/  USHF.R.U32.HI UR17, URZ, UR17, UR14 ;  /* 0x00000011ff117299 */ /* 0x000fe4000801160e */
[----:B------:R-:W-:Y:S02]  /*2560*/  USEL UR4, UR40, UR4, !UP0 ;  /* 0x0000000428047287 */ /* 0x000fe4000c000000 */
[----:B------:R-:W-:-:S02]  /*2570*/  @UP3 USHF.R.U32.HI UR6, URZ, UR9, UR24 ;  /* 0x00000009ff063299 */ /* 0x000fc40008011618 */
[----:B------:R-:W-:Y:S02]  /*2580*/  UIMAD UR7, UR42, UR5, URZ ;  /* 0x000000052a0772a4 */ /* 0x000fe4000f8e02ff */
[----:B------:R-:W-:Y:S02]  /*2590*/  USEL UR5, UR41, UR17, !UP2 ;  /* 0x0000001129057287 */ /* 0x000fe4000d000000 */
[----:B------:R-:W-:Y:S02]  /*25a0*/  UIMAD UR10, UR42, UR6, URZ ;  /* 0x000000062a0a72a4 */ /* 0x000fe4000f8e02ff */
[----:B------:R-:W-:Y:S02]  /*25b0*/  UISETP.GE.AND UP0, UPT, UR4, UR7, UPT ;  /* 0x000000070400728c */ /* 0x000fe4000bf06270 */
[----:B------:R-:W-:Y:S02]  /*25c0*/  UIMAD.WIDE.U32 UR14, UR4, UR8, URZ ;  /* 0x00000008040e72a5 */ /* 0x000fe4000f8e00ff */
[----:B------:R-:W-:-:S02]  /*25d0*/  UISETP.GE.OR UP0, UPT, UR5, UR10, UP0 ;  /* 0x0000000a0500728c */ /* 0x000fc40008706670 */
[----:B------:R-:W-:Y:S02]  /*25e0*/  UIMAD.WIDE.U32 UR10, UR5, UR8, URZ ;  /* 0x00000008050a72a5 */ /* 0x000fe4000f8e00ff */
[----:B------:R-:W-:Y:S01]  /*25f0*/  UIADD3 UR12, UPT, UPT, -UR4, URZ, URZ ;  /* 0x000000ff040c7290 */ /* 0x000fe2000fffe1ff */
[----:B------:R-:W-:Y:S01]  /*2600*/  UMOV UR8, UR15 ;  /* 0x0000000f00087c82 */ /* 0x000fe20008000000 */
[----:B------:R-:W-:Y:S02]  /*2610*/  UIADD3 UR10, UPT, UPT, -UR5, URZ, URZ ;  /* 0x000000ff050a7290 */ /* 0x000fe4000fffe1ff */
[----:B------:R-:W-:-:S03]  /*2620*/  USHF.R.U32.HI UR8, URZ, UR9, UR8 ;  /* 0x00000009ff087299 */ /* 0x000fc60008011608 */
[----:B------:R-:W-:Y:S01]  /*2630*/  @!UP0 UMOV UR7, UR11 ;  /* 0x0000000b00078c82 */ /* 0x000fe20008000000 */
[----:B------:R-:W-:Y:S02]  /*2640*/  UIMAD UR12, UR18, UR12, UR40 ;  /* 0x0000000c120c72a4 */ /* 0x000fe4000f8e0228 */
[----:B------:R-:W-:Y:S02]  /*2650*/  USEL UR8, UR4, UR8, !UP3 ;  /* 0x0000000804087287 */ /* 0x000fe4000d800000 */
[----:B------:R-:W-:Y:S02]  /*2660*/  @!UP0 USHF.R.U32.HI UR7, URZ, UR9, UR7 ;  /* 0x00000009ff078299 */ /* 0x000fe40008011607 */
[----:B------:R-:W-:Y:S02]  /*2670*/  UIADD3 UR9, UPT, UPT, -UR8, URZ, URZ ;  /* 0x000000ff08097290 */ /* 0x000fe4000fffe1ff */
[----:B------:R-:W-:Y:S02]  /*2680*/  @!UP0 USEL UR7, UR5, UR7, !UP3 ;  /* 0x0000000705078287 */ /* 0x000fe4000d800000 */
[----:B------:R-:W-:-:S02]  /*2690*/  UIMAD UR9, UR42, UR9, UR4 ;  /* 0x000000092a0972a4 */ /* 0x000fc4000f8e0204 */
[----:B------:R-:W-:Y:S02]  /*26a0*/  @!UP0 UIADD3 UR8, UPT, UPT, UR8, -UR7, URZ ;  /* 0x8000000708088290 */ /* 0x000fe4000fffe0ff */
[----:B------:R-:W-:Y:S02]  /*26b0*/  @!UP0 UIMAD UR7, UR9, UR6, UR7 ;  /* 0x00000006090782a4 */ /* 0x000fe4000f8e0207 */
[----:B------:R-:W-:Y:S02]  /*26c0*/  @!UP0 UIMAD UR4, UR42, UR8, UR5 ;  /* 0x000000082a0482a4 */ /* 0x000fe4000f8e0205 */
[----:B------:R-:W-:Y:S02]  /*26d0*/  UIMAD UR6, UR20, UR10, UR41 ;  /* 0x0000000a140672a4 */ /* 0x000fe4000f8e0229 */
[----:B------:R-:W-:Y:S01]  /*26e0*/  UIMAD UR40, UR4, UR18, UR12 ;  /* 0x00000012042872a4 */ /* 0x000fe2000f8e020c */
[----:B------:R-:W-:Y:S02]  /*26f0*/  @!UP0 UMOV UR5, UR7 ;  /* 0x0000000700058c82 */ /* 0x000fe40008000000 */
[----:B------:R-:W-:-:S12]  /*2700*/  UIMAD UR41, UR5, UR20, UR6 ;  /* 0x00000014052972a4 */ /* 0x000fd8000f8e0206 */
.L_x_41:
[----:B------:R-:W2:Y:S02]  /*2710*/  LDCU UR4, c[0x0][0xb30] ;  /* 0x00016600ff0477ac */ /* 0x000ea40008000800 */
[----:B--2---:R-:W-:-:S09]  /*2720*/  UISETP.NE.AND UP0, UPT, UR4, 0x1, UPT ;  /* 0x000000010400788c */ /* 0x004fd2000bf05270 */
[----:B------:R-:W-:Y:S05]  /*2730*/  BRA.U UP0, `(.L_x_42) ;  /* 0x0000000100447547 */ /* 0x000fea000b800000 */
[----:B------:R-:W2:Y:S01]  /*2740*/  LDCU.128 UR8, c[0x0][0xb10] ;  /* 0x00016200ff0877ac */ /* 0x000ea20008000c00 */
[----:B------:R-:W3:Y:S01]  /*2750*/  LDCU UR12, c[0x0][0xb0c] ;  /* 0x00016180ff0c77ac */ /* 0x000ee20008000800 */
[----:B------:R-:W4:Y:S01]  /*2760*/  LDCU UR14, c[0x0][0xb20] ;  /* 0x00016400ff0e77ac */ /* 0x000f220008000800 */
[----:B--2---:R-:W-:Y:S02]  /*2770*/  UIMAD.WIDE.U32 UR6, UR41, UR8, URZ ;  /* 0x00000008290672a5 */ /* 0x004fe4000f8e00ff */
[----:B------:R-:W-:Y:S02]  /*2780*/  UIMAD.WIDE.U32 UR4, UR40, UR11, URZ ;  /* 0x0000000b280472a5 */ /* 0x000fe4000f8e00ff */
[----:B---3--:R-:W-:Y:S02]  /*2790*/  UISETP.NE.AND UP2, UPT, UR12, 0x1, UPT ;  /* 0x000000010c00788c */ /* 0x008fe4000bf45270 */
[----:B------:R-:W-:Y:S01]  /*27a0*/  UISETP.NE.AND UP0, UPT, UR10, 0x1, UPT ;  /* 0x000000010a00788c */ /* 0x000fe2000bf05270 */
[----:B------:R-:W-:-:S02]  /*27b0*/  UMOV UR6, UR7 ;  /* 0x0000000700067c82 */ /* 0x000fc40008000000 */
[----:B------:R-:W-:Y:S01]  /*27c0*/  UMOV UR4, UR5 ;  /* 0x0000000500047c82 */ /* 0x000fe20008000000 */
[----:B------:R-:W-:Y:S02]  /*27d0*/  USHF.R.U32.HI UR9, URZ, UR9, UR6 ;  /* 0x00000009ff097299 */ /* 0x000fe40008011606 */
[----:B----4-:R-:W-:Y:S02]  /*27e0*/  USHF.R.U32.HI UR4, URZ, UR14, UR4 ;  /* 0x0000000eff047299 */ /* 0x010fe40008011604 */
[----:B------:R-:W-:Y:S02]  /*27f0*/  USEL UR5, UR41, UR9, !UP2 ;  /* 0x0000000929057287 */ /* 0x000fe4000d000000 */
[----:B------:R-:W-:-:S04]  /*2800*/  USEL UR4, UR40, UR4, !UP0 ;  /* 0x0000000428047287 */ /* 0x000fc8000c000000 */
[----:B------:R-:W-:Y:S02]  /*2810*/  UIADD3 UR6, UPT, UPT, UR5, -UR4, URZ ;  /* 0x8000000405067290 */ /* 0x000fe4000fffe0ff */
[----:B------:R-:W-:Y:S02]  /*2820*/  UIADD3 UR4, UPT, UPT, -UR5, UR4, URZ ;  /* 0x0000000405047290 */ /* 0x000fe4000fffe1ff */
[----:B------:R-:W-:Y:S02]  /*2830*/  UIMAD UR40, UR6, UR10, UR40 ;  /* 0x0000000a062872a4 */ /* 0x000fe4000f8e0228 */
[----:B------:R-:W-:-:S12]  /*2840*/  UIMAD UR41, UR4, UR12, UR41 ;  /* 0x0000000c042972a4 */ /* 0x000fd8000f8e0229 */
.L_x_42:
[----:B------:R-:W-:Y:S01]  /*2850*/  VIADD R11, R11, 0x1 ;  /* 0x000000010b0b7836 */ /* 0x000fe20000000000 */
[----:B------:R-:W-:Y:S01]  /*2860*/  PLOP3.LUT P1, PT, PT, PT, PT, 0x80, 0x8 ;  /* 0x000000000008781c */ /* 0x000fe20003f2f070 */
[----:B------:R-:W-:Y:S02]  /*2870*/  UIADD3 UR46, UPT, UPT, UR41, UR60, URZ ;  /* 0x0000003c292e7290 */ /* 0x000fe4000fffe0ff */
[----:B------:R-:W-:Y:S01]  /*2880*/  UIADD3 UR45, UPT, UPT, UR40, UR57, URZ ;  /* 0x00000039282d7290 */ /* 0x000fe2000fffe0ff */
[----:B------:R-:W-:-:S04]  /*2890*/  ISETP.NE.AND P0, PT, R11, 0x2, PT ;  /* 0x000000020b00780c */ /* 0x000fc80003f05270 */
[----:B------:R-:W-:Y:S02]  /*28a0*/  SEL R3, RZ, 0x1, P0 ;  /* 0x00000001ff037807 */ /* 0x000fe40000000000 */
[----:B------:R-:W-:Y:S02]  /*28b0*/  SEL R11, R11, RZ, P0 ;  /* 0x000000ff0b0b7207 */ /* 0x000fe40000000000 */
[----:B------:R-:W-:Y:S01]  /*28c0*/  LOP3.LUT R10, R10, R3, RZ, 0x3c, !PT ;  /* 0x000000030a0a7212 */ /* 0x000fe200078e3cff */
[----:B------:R-:W-:Y:S06]  /*28d0*/  BRA.U UP1, `(.L_x_43) ;  /* 0xffffffed01e47547 */ /* 0x000fec000b83ffff */
[----:B------:R-:W-:Y:S01]  /*28e0*/  UIADD3 UR13, UPT, UPT, UR13, 0x58, URZ ;  /* 0x000000580d0d7890 */ /* 0x000fe2000fffe0ff */
[----:B------:R-:W-:-:S03]  /*28f0*/  SHF.L.U32 R3, R12, 0x1f, RZ ;  /* 0x0000001f0c037819 */ /* 0x000fc600000006ff */
[----:B------:R-:W-:-:S09]  /*2900*/  ULEA UR4, UR21, UR13, 0x3 ;  /* 0x0000000d15047291 */ /* 0x000fd2000f8e18ff */
[----:B------:R-:W2:Y:S02]  /*2910*/  SYNCS.PHASECHK.TRANS64.TRYWAIT P0, [UR4], R3 ;  /* 0x00000003ff0075a7 */ /* 0x000ea40008001104 */
[----:B--2---:R-:W-:Y:S05]  /*2920*/  @!P0 BRA `(.L_x_44) ;  /* 0x0000004400388947 */ /* 0x004fea0003800000 */
.L_x_122:
[----:B------:R-:W-:-:S04]  /*2930*/  UIADD3 UR4, UPT, UPT, UR21, 0x1, URZ ;  /* 0x0000000115047890 */ /* 0x000fc8000fffe0ff */
[----:B------:R-:W-:-:S04]  /*2940*/  UISETP.NE.AND UP0, UPT, UR4, 0xb, UPT ;  /* 0x0000000b0400788c */ /* 0x000fc8000bf05270 */
[----:B------:R-:W-:Y:S02]  /*2950*/  USEL UR6, URZ, 0x1, UP0 ;  /* 0x00000001ff067887 */ /* 0x000fe40008000000 */
[----:B------:R-:W-:-:S04]  /*2960*/  USEL UR4, UR4, URZ, UP0 ;  /* 0x000000ff04047287 */ /* 0x000fc80008000000 */
[----:B------:R-:W-:Y:S01]  /*2970*/  ULEA UR5, UR4, UR13, 0x3 ;  /* 0x0000000d04057291 */ /* 0x000fe2000f8e18ff */
[----:B------:R-:W-:-:S04]  /*2980*/  LOP3.LUT R2, R12, UR6, RZ, 0x3c, !PT ;  /* 0x000000060c027c12 */ /* 0x000fc8000f8e3cff */
[----:B-1----:R-:W-:-:S04]  /*2990*/  SHF.L.U32 R3, R2, 0x1f, RZ ;  /* 0x0000001f02037819 */ /* 0x002fc800000006ff */
[----:B------:R-:W1:Y:S02]  /*29a0*/  SYNCS.PHASECHK.TRANS64.TRYWAIT P0, [UR5], R3 ;  /* 0x00000003ff0075a7 */ /* 0x000e640008001105 */
[----:B-1----:R-:W-:Y:S05]  /*29b0*/  @!P0 BRA `(.L_x_45) ;  /* 0x00000044002c8947 */ /* 0x002fea0003800000 */
.L_x_124:
        /* <DEDUP_REMOVED lines=9> */
.L_x_126:
        /* <DEDUP_REMOVED lines=9> */
.L_x_128:
        /* <DEDUP_REMOVED lines=9> */
.L_x_130:
        /* <DEDUP_REMOVED lines=9> */
.L_x_132:
        /* <DEDUP_REMOVED lines=9> */
.L_x_134:
        /* <DEDUP_REMOVED lines=9> */
.L_x_136:
        /* <DEDUP_REMOVED lines=9> */
.L_x_138:
        /* <DEDUP_REMOVED lines=9> */
.L_x_140:
[----:B------:R-:W-:-:S04]  /*2e40*/  UIADD3 UR4, UPT, UPT, UR4, 0x1, URZ ;  /* 0x0000000104047890 */ /* 0x000fc8000fffe0ff */
[----:B------:R-:W-:-:S04]  /*2e50*/  UISETP.NE.AND UP0, UPT, UR4, 0xb, UPT ;  /* 0x0000000b0400788c */ /* 0x000fc8000bf05270 */
[----:B------:R-:W-:Y:S02]  /*2e60*/  USEL UR5, URZ, 0x1, UP0 ;  /* 0x00000001ff057887 */ /* 0x000fe40008000000 */
[----:B------:R-:W-:-:S04]  /*2e70*/  USEL UR4, UR4, URZ, UP0 ;  /* 0x000000ff04047287 */ /* 0x000fc80008000000 */
[----:B------:R-:W-:Y:S01]  /*2e80*/  ULEA UR4, UR4, UR13, 0x3 ;  /* 0x0000000d04047291 */ /* 0x000fe2000f8e18ff */
[----:B-1----:R-:W-:-:S04]  /*2e90*/  LOP3.LUT R3, R2, UR5, RZ, 0x3c, !PT ;  /* 0x0000000502037c12 */ /* 0x002fc8000f8e3cff */
[----:B------:R-:W-:Y:S01]  /*2ea0*/  SHF.L.U32 R3, R3, 0x1f, RZ ;  /* 0x0000001f03037819 */ /* 0x000fe200000006ff */
[----:B------:R-:W-:-:S07]  /*2eb0*/  IMAD.U32 R0, RZ, RZ, UR4 ;  /* 0x00000004ff007e24 */ /* 0x000fce000f8e00ff */
.L_x_54:
[----:B-1----:R1:W2:Y:S02]  /*2ec0*/  SYNCS.PHASECHK.TRANS64.TRYWAIT P0, [R0+URZ], R3 ;  /* 0x00000003000075a7 */ /* 0x0022a400080011ff */
[----:B--2---:R-:W-:Y:S05]  /*2ed0*/  @!P0 NANOSLEEP.SYNCS 0x989680 ;  /* 0x009896800000895d */ /* 0x004fea0003900000 */
[----:B------:R-:W2:Y:S02]  /*2ee0*/  @!P0 SYNCS.PHASECHK.TRANS64 P0, [R0+URZ], R3 ;  /* 0x00000003000085a7 */ /* 0x000ea400080010ff */
[----:B--2---:R-:W-:Y:S05]  /*2ef0*/  @P0 EXIT ;  /* 0x000000000000094d */ /* 0x004fea0003800000 */
[----:B------:R-:W-:Y:S05]  /*2f00*/  BRA `(.L_x_54) ;  /* 0xfffffffc00ec7947 */ /* 0x000fea000383ffff */
.L_x_23:
[----:B------:R-:W-:-:S04]  /*2f10*/  UISETP.NE.AND UP0, UPT, UR52, URZ, UPT ;  /* 0x000000ff3400728c */ /* 0x000fc8000bf05270 */
[----:B------:R-:W-:-:S09]  /*2f20*/  UISETP.NE.OR UP0, UPT, UR18, 0x1, UP0 ;  /* 0x000000011200788c */ /* 0x000fd20008705670 */
[----:B------:R-:W-:Y:S05]  /*2f30*/  BRA.U UP0, `(.L_x_55) ;  /* 0x0000000500487547 */ /* 0x000fea000b800000 */
[----:B------:R-:W-:Y:S01]  /*2f40*/  ISETP.GE.U32.AND P2, PT, R0, 0x2, PT ;  /* 0x000000020000780c */ /* 0x000fe20003f46070 */
[----:B------:R-:W-:Y:S01]  /*2f50*/  IMAD.MOV.U32 R12, RZ, RZ, 0x1 ;  /* 0x00000001ff0c7424 */ /* 0x000fe200078e00ff */
[----:B------:R-:W-:Y:S02]  /*2f60*/  CS2R R10, SRZ ;  /* 0x00000000000a7805 */ /* 0x000fe4000001ff00 */
[----:B------:R-:W-:Y:S01]  /*2f70*/  CS2R R8, SRZ ;  /* 0x0000000000087805 */ /* 0x000fe2000001ff00 */
[----:B------:R-:W-:Y:S01]  /*2f80*/  UMOV UR6, 0x400 ;  /* 0x0000040000067882 */ /* 0x000fe20000000000 */
[----:B------:R-:W-:Y:S01]  /*2f90*/  UMOV UR5, URZ ;  /* 0x000000ff00057c82 */ /* 0x000fe20008000000 */
[----:B------:R-:W-:-:S12]  /*2fa0*/  ULEA UR6, UR52, UR6, 0x18 ;  /* 0x0000000634067291 */ /* 0x000fd8000f8ec0ff */
.L_x_59:
[----:B------:R-:W-:Y:S02]  /*2fb0*/  LEA R2, R8, UR6, 0x3 ;  /* 0x0000000608027c11 */ /* 0x000fe4000f8e18ff */
[----:B------:R-:W-:-:S03]  /*2fc0*/  SHF.L.U32 R5, R9, 0x1f, RZ ;  /* 0x0000001f09057819 */ /* 0x000fc600000006ff */
[----:B------:R-:W-:Y:S01]  /*2fd0*/  VIADD R4, R2, 0x150 ;  /* 0x0000015002047836 */ /* 0x000fe20000000000 */
[----:B------:R-:W2:Y:S02]  /*2fe0*/  SYNCS.PHASECHK.TRANS64.TRYWAIT P0, [R2+URZ+0x140], R5 ;  /* 0x00014005020075a7 */ /* 0x000ea400080011ff */
[----:B--2---:R-:W-:Y:S05]  /*2ff0*/  @!P0 BRA `(.L_x_56) ;  /* 0x0000004000748947 */ /* 0x004fea0003800000 */
.L_x_141:
[----:B------:R-:W-:Y:S01]  /*3000*/  ULEA UR4, UR5, UR6, 0x3 ;  /* 0x0000000605047291 */ /* 0x000fe2000f8e18ff */
[----:B------:R-:W-:Y:S02]  /*3010*/  PRMT R4, RZ, 0x654, R4 ;  /* 0x00000654ff047816 */ /* 0x000fe40000000004 */
[----:B--2---:R-:W-:Y:S01]  /*3020*/  SHF.L.U32 R5, R12, 0x1f, RZ ;  /* 0x0000001f0c057819 */ /* 0x004fe200000006ff */
[----:B------:R-:W-:Y:S01]  /*3030*/  UIADD3 UR7, UPT, UPT, UR4, 0xe0, URZ ;  /* 0x000000e004077890 */ /* 0x000fe2000fffe0ff */
[----:B------:R2:W-:Y:S05]  /*3040*/  SYNCS.ARRIVE.TRANS64.RED.A1T0 RZ, [R4+URZ], RZ ;  /* 0x000000ff04ff79a7 */ /* 0x0005ea00081004ff */
[----:B------:R-:W-:Y:S01]  /*3050*/  IMAD.U32 R7, RZ, RZ, UR7 ;  /* 0x00000007ff077e24 */ /* 0x000fe2000f8e00ff */
[----:B------:R-:W3:Y:S04]  /*3060*/  SYNCS.PHASECHK.TRANS64.TRYWAIT P0, [UR4+0xf0], R5 ;  /* 0x0000f005ff0075a7 */ /* 0x000ee80008001104 */
[----:B------:R-:W-:Y:S01]  /*3070*/  PRMT R6, R0, 0x654, R7 ;  /* 0x0000065400067816 */ /* 0x000fe20000000007 */
[----:B--2---:R-:W-:Y:S01]  /*3080*/  @!P2 IMAD.MOV.U32 R4, RZ, RZ, 0x10 ;  /* 0x00000010ff04a424 */ /* 0x004fe200078e00ff */
[----:B---3--:R-:W-:Y:S06]  /*3090*/  @!P0 BRA `(.L_x_57) ;  /* 0x0000004000608947 */ /* 0x008fec0003800000 */
.L_x_143:
[----:B------:R-:W-:Y:S01]  /*30a0*/  ULEA UR8, UR5, UR6, 0x4 ;  /* 0x0000000605087291 */ /* 0x000fe2000f8e20ff */
[----:B------:R-:W-:Y:S01]  /*30b0*/  SEL R3, R6, R3, !P2 ;  /* 0x0000000306037207 */ /* 0x000fe20005000000 */
[----:B------:R-:W-:Y:S01]  /*30c0*/  UIADD3 UR9, UPT, UPT, UR4, 0xe0, URZ ;  /* 0x000000e004097890 */ /* 0x000fe2000fffe0ff */
[----:B--2---:R-:W-:Y:S01]  /*30d0*/  LEA R2, R11, UR6, 0x3 ;  /* 0x000000060b027c11 */ /* 0x004fe2000f8e18ff */
[----:B------:R-:W-:Y:S01]  /*30e0*/  UIADD3 UR8, UPT, UPT, UR8, 0x170, URZ ;  /* 0x0000017008087890 */ /* 0x000fe2000fffe0ff */
[----:B------:R-:W-:Y:S01]  /*30f0*/  SHF.L.U32 R5, R10, 0x1f, RZ ;  /* 0x0000001f0a057819 */ /* 0x000fe200000006ff */
[----:B------:R2:W-:Y:S01]  /*3100*/  @!P2 SYNCS.ARRIVE.TRANS64.RED RZ, [R3+URZ], R4 ;  /* 0x0000000403ffa9a7 */ /* 0x0005e200080004ff */
[----:B------:R-:W-:Y:S01]  /*3110*/  UIADD3 UR4, UPT, UPT, UR5, 0x1, URZ ;  /* 0x0000000105047890 */ /* 0x000fe2000fffe0ff */
[----:B------:R-:W-:-:S03]  /*3120*/  VIADD R8, R8, 0x1 ;  /* 0x0000000108087836 */ /* 0x000fc60000000000 */
[----:B------:R-:W-:Y:S02]  /*3130*/  UISETP.NE.AND UP0, UPT, UR4, 0x2, UPT ;  /* 0x000000020400788c */ /* 0x000fe4000bf05270 */
[----:B------:R-:W-:Y:S06]  /*3140*/  UGETNEXTWORKID.BROADCAST [UR8], [UR9] ;  /* 0x00000000080073ca */ /* 0x000fec0008000100 */
[----:B------:R-:W-:Y:S01]  /*3150*/  USEL UR7, URZ, 0x1, UP0 ;  /* 0x00000001ff077887 */ /* 0x000fe20008000000 */
[----:B------:R-:W-:Y:S01]  /*3160*/  ISETP.NE.AND P0, PT, R8, 0x2, PT ;  /* 0x000000020800780c */ /* 0x000fe20003f05270 */
[----:B------:R-:W-:Y:S01]  /*3170*/  USEL UR5, UR4, URZ, UP0 ;  /* 0x000000ff04057287 */ /* 0x000fe20008000000 */
[----:B------:R-:W3:Y:S03]  /*3180*/  SYNCS.PHASECHK.TRANS64.TRYWAIT P1, [R2+URZ+0xe0], R5 ;  /* 0x0000e005020075a7 */ /* 0x000ee600080211ff */
[----:B------:R-:W-:Y:S01]  /*3190*/  LOP3.LUT R12, R12, UR7, RZ, 0x3c, !PT ;  /* 0x000000070c0c7c12 */ /* 0x000fe2000f8e3cff */
[----:B--23--:R-:W-:Y:S07]  /*31a0*/  @!P1 BRA `(.L_x_58) ;  /* 0x0000004000349947 */ /* 0x00cfee0003800000 */
.L_x_144:
[C---:B------:R-:W-:Y:S01]  /*31b0*/  LEA R4, R11.reuse, UR6, 0x4 ;  /* 0x000000060b047c11 */ /* 0x040fe2000f8e20ff */
[----:B--2---:R-:W-:Y:S01]  /*31c0*/  VIADD R2, R2, 0xf0 ;  /* 0x000000f002027836 */ /* 0x004fe20000000000 */
[----:B------:R-:W-:Y:S01]  /*31d0*/  SEL R8, R8, RZ, P0 ;  /* 0x000000ff08087207 */ /* 0x000fe20000000000 */
[----:B------:R-:W-:-:S03]  /*31e0*/  VIADD R11, R11, 0x1 ;  /* 0x000000010b0b7836 */ /* 0x000fc60000000000 */
[----:B------:R-:W2:Y:S01]  /*31f0*/  LDS.128 R4, [R4+0x170] ;  /* 0x0001700004047984 */ /* 0x000ea20000000c00 */
[----:B------:R-:W-:Y:S02]  /*3200*/  PRMT R2, RZ, 0x654, R2 ;  /* 0x00000654ff027816 */ /* 0x000fe40000000002 */
[C---:B------:R-:W-:Y:S01]  /*3210*/  ISETP.NE.AND P1, PT, R11.reuse, 0x2, PT ;  /* 0x000000020b00780c */ /* 0x040fe20003f25270 */
[----:B------:R-:W-:Y:S01]  /*3220*/  @!PT LDS RZ, [RZ] ;  /* 0x00000000fffff984 */ /* 0x000fe20000000800 */
[----:B------:R-:W-:Y:S01]  /*3230*/  @!PT LDS RZ, [RZ] ;  /* 0x00000000fffff984 */ /* 0x000fe20000000800 */
[----:B------:R-:W-:Y:S01]  /*3240*/  @!PT LDS RZ, [RZ] ;  /* 0x00000000fffff984 */ /* 0x000fe20000000800 */
[----:B------:R-:W-:Y:S01]  /*3250*/  @!PT LDS RZ, [RZ] ;  /* 0x00000000fffff984 */ /* 0x000fe20000000800 */
[----:B------:R3:W-:Y:S06]  /*3260*/  MEMBAR.ALL.CTA ;  /* 0x0000000000007992 */ /* 0x0007ec0000008000 */
[----:B---3--:R-:W3:Y:S01]  /*3270*/  FENCE.VIEW.ASYNC.S ;  /* 0x00000000000073c6 */ /* 0x008ee20000000000 */
[----:B------:R-:W-:Y:S01]  /*3280*/  SEL R11, R11, RZ, P1 ;  /* 0x000000ff0b0b7207 */ /* 0x000fe20000800000 */
[----:B---3--:R3:W-:Y:S01]  /*3290*/  SYNCS.ARRIVE.TRANS64.RED.A1T0 RZ, [R2+URZ], RZ ;  /* 0x000000ff02ff79a7 */ /* 0x0087e200081004ff */
[----:B--2---:R-:W-:-:S02]  /*32a0*/  LOP3.LUT P3, RZ, R6, 0x1, RZ, 0xc0, !PT ;  /* 0x0000000106ff7812 */ /* 0x004fc4000786c0ff */
[----:B------:R-:W-:-:S04]  /*32b0*/  SEL R5, RZ, 0x1, P1 ;  /* 0x00000001ff057807 */ /* 0x000fc80000800000 */
[----:B------:R-:W-:Y:S02]  /*32c0*/  LOP3.LUT R10, R10, R5, RZ, 0x3c, !PT ;  /* 0x000000050a0a7212 */ /* 0x000fe400078e3cff */
[----:B---3--:R-:W-:-:S04]  /*32d0*/  SEL R2, RZ, 0x1, P0 ;  /* 0x00000001ff027807 */ /* 0x008fc80000000000 */
[----:B------:R-:W-:Y:S01]  /*32e0*/  LOP3.LUT R9, R9, R2, RZ, 0x3c, !PT ;  /* 0x0000000209097212 */ /* 0x000fe200078e3cff */
[----:B------:R-:W-:Y:S06]  /*32f0*/  @P3 BRA `(.L_x_59) ;  /* 0xfffffffc002c3947 */ /* 0x000fec000383ffff */
[----:B------:R-:W-:Y:S01]  /*3300*/  ULEA UR4, UR5, UR6, 0x3 ;  /* 0x0000000605047291 */ /* 0x000fe2000f8e18ff */
[----:B------:R-:W-:-:S08]  /*3310*/  SHF.L.U32 R3, R12, 0x1f, RZ ;  /* 0x0000001f0c037819 */ /* 0x000fd000000006ff */
[----:B------:R-:W2:Y:S02]  /*3320*/  SYNCS.PHASECHK.TRANS64 P0, [UR4+0xf0], R3 ;  /* 0x0000f003ff0075a7 */ /* 0x000ea40008001004 */
[----:B--2---:R-:W-:Y:S05]  /*3330*/  @P0 BRA `(.L_x_60) ;  /* 0x0000000000080947 */ /* 0x004fea0003800000 */
[----:B------:R-:W2:Y:S02]  /*3340*/  SYNCS.PHASECHK.TRANS64.TRYWAIT P0, [UR4+0xf0], R3 ;  /* 0x0000f003ff0075a7 */ /* 0x000ea40008001104 */
[----:B--2---:R-:W-:Y:S05]  /*3350*/  @!P0 BRA `(.L_x_61) ;  /* 0x0000003c00dc8947 */ /* 0x004fea0003800000 */
.L_x_60:
[----:B------:R-:W-:-:S04]  /*3360*/  UIADD3 UR7, UPT, UPT, UR5, 0x1, URZ ;  /* 0x0000000105077890 */ /* 0x000fc8000fffe0ff */
[----:B------:R-:W-:-:S04]  /*3370*/  UISETP.NE.AND UP0, UPT, UR7, 0x2, UPT ;  /* 0x000000020700788c */ /* 0x000fc8000bf05270 */
[----:B------:R-:W-:Y:S02]  /*3380*/  USEL UR8, URZ, 0x1, UP0 ;  /* 0x00000001ff087887 */ /* 0x000fe40008000000 */
[----:B------:R-:W-:-:S04]  /*3390*/  USEL UR7, UR7, URZ, UP0 ;  /* 0x000000ff07077287 */ /* 0x000fc80008000000 */
[----:B------:R-:W-:Y:S01]  /*33a0*/  ULEA UR7, UR7, UR6, 0x3 ;  /* 0x0000000607077291 */ /* 0x000fe2000f8e18ff */
[----:B--2---:R-:W-:-:S04]  /*33b0*/  LOP3.LUT R3, R12, UR8, RZ, 0x3c, !PT ;  /* 0x000000080c037c12 */ /* 0x004fc8000f8e3cff */
[----:B------:R-:W-:-:S04]  /*33c0*/  SHF.L.U32 R0, R3, 0x1f, RZ ;  /* 0x0000001f03007819 */ /* 0x000fc800000006ff */
[----:B------:R-:W2:Y:S02]  /*33d0*/  SYNCS.PHASECHK.TRANS64 P0, [UR7+0xf0], R0 ;  /* 0x0000f000ff0075a7 */ /* 0x000ea40008001007 */
[----:B-12---:R-:W-:Y:S05]  /*33e0*/  @P0 EXIT ;  /* 0x000000000000094d */ /* 0x006fea0003800000 */
[----:B------:R-:W-:Y:S02]  /*33f0*/  SHF.L.U32 R3, R3, 0x1f, RZ ;  /* 0x0000001f03037819 */ /* 0x000fe400000006ff */
[----:B------:R-:W-:-:S07]  /*3400*/  MOV R0, UR7 ;  /* 0x0000000700007c02 */ /* 0x000fce0008000f00 */
.L_x_62:
[----:B-1----:R1:W2:Y:S02]  /*3410*/  SYNCS.PHASECHK.TRANS64.TRYWAIT P0, [R0+URZ+0xf0], R3 ;  /* 0x0000f003000075a7 */ /* 0x0022a400080011ff */
[----:B--2---:R-:W-:Y:S05]  /*3420*/  @!P0 NANOSLEEP.SYNCS 0x989680 ;  /* 0x009896800000895d */ /* 0x004fea0003900000 */
[----:B------:R-:W2:Y:S02]  /*3430*/  @!P0 SYNCS.PHASECHK.TRANS64 P0, [R0+URZ+0xf0], R3 ;  /* 0x0000f003000085a7 */ /* 0x000ea400080010ff */
[----:B--2---:R-:W-:Y:S05]  /*3440*/  @P0 EXIT ;  /* 0x000000000000094d */ /* 0x004fea0003800000 */
[----:B------:R-:W-:Y:S05]  /*3450*/  BRA `(.L_x_62) ;  /* 0xfffffffc00ec7947 */ /* 0x000fea000383ffff */
.L_x_55:
[----:B------:R-:W-:Y:S05]  /*3460*/  BRA.U UP5, `(.L_x_63) ;  /* 0x0000001105447547 */ /* 0x000fea000b800000 */
[----:B------:R-:W-:Y:S01]  /*3470*/  UMOV UR4, 0x40 ;  /* 0x0000004000047882 */ /* 0x000fe20000000000 */
[----:B------:R-:W-:Y:S01]  /*3480*/  NOP ;  /* 0x0000000000007918 */ /* 0x000fe20000000000 */
[----:B------:R-:W-:Y:S01]  /*3490*/  ULEA UR5, UR52, UR4, 0x18 ;  /* 0x0000000434057291 */ /* 0x000fe2000f8ec0ff */
[----:B------:R-:W-:Y:S02]  /*34a0*/  UMOV UR6, 0x400 ;  /* 0x0000040000067882 */ /* 0x000fe40000000000 */
[----:B------:R-:W-:-:S06]  /*34b0*/  ULEA UR6, UR52, UR6, 0x18 ;  /* 0x0000000634067291 */ /* 0x000fcc000f8ec0ff */
[----:B------:R-:W2:Y:S02]  /*34c0*/  LDS.U8 R0, [UR5+0x1c] ;  /* 0x00001c05ff007984 */ /* 0x000ea40008000000 */
[----:B--2---:R-:W-:-:S13]  /*34d0*/  ISETP.NE.AND P0, PT, R0, RZ, PT ;  /* 0x000000ff0000720c */ /* 0x004fda0003f05270 */
[----:B------:R-:W-:Y:S05]  /*34e0*/  @P0 BRA `(.L_x_64) ;  /* 0x0000000000580947 */ /* 0x000fea0003800000 */
[----:B------:R-:W-:-:S13]  /*34f0*/  ELECT P0, URZ, PT ;  /* 0x0000000000ff782f */ /* 0x000fda0003800000 */
[----:B------:R-:W-:Y:S05]  /*3500*/  @!P0 BRA `(.L_x_65) ;  /* 0x0000000000608947 */ /* 0x000fea0003800000 */
[----:B------:R-:W-:Y:S01]  /*3510*/  UMOV UR4, 0x10 ;  /* 0x0000001000047882 */ /* 0x000fe20000000000 */
[----:B------:R-:W-:Y:S01]  /*3520*/  HFMA2 R0, -RZ, RZ, 0, 5.9604644775390625e-08 ;  /* 0x00000001ff007431 */ /* 0x000fe200000001ff */
[----:B------:R-:W-:-:S03]  /*3530*/  MOV R3, 0xffff ;  /* 0x0000ffff00037802 */ /* 0x000fc60000000f00 */
[----:B------:R-:W-:Y:S04]  /*3540*/  DEPBAR.LE SB2, 0x36 ;  /* 0x0000ad800000791a */ /* 0x000fe80000000000 */
[----:B------:R-:W2:Y:S02]  /*3550*/  UTCATOMSWS.FIND_AND_SET.ALIGN UP0, UR4, UR4 ;  /* 0x00000004000475e3 */ /* 0x000ea40008000800 */
[----:B--2---:R-:W-:Y:S01]  /*3560*/  MOV R4, UR4 ;  /* 0x0000000400047c02 */ /* 0x004fe20008000f00 */
[----:B------:R-:W-:Y:S06]  /*3570*/  BRA.U UP0, `(.L_x_66) ;  /* 0x0000000100187547 */ /* 0x000fec000b800000 */
.L_x_67:
[----:B------:R-:W-:Y:S05]  /*3580*/  NANOSLEEP 0x64 ;  /* 0x000000640000795d */ /* 0x000fea0003800000 */
[----:B------:R-:W-:-:S05]  /*3590*/  UMOV UR4, 0x10 ;  /* 0x0000001000047882 */ /* 0x000fca0000000000 */
[----:B------:R-:W-:Y:S04]  /*35a0*/  DEPBAR.LE SB2, 0x36 ;  /* 0x0000ad800000791a */ /* 0x000fe80000000000 */
[----:B------:R-:W2:Y:S02]  /*35b0*/  UTCATOMSWS.FIND_AND_SET.ALIGN UP0, UR4, UR4 ;  /* 0x00000004000475e3 */ /* 0x000ea40008000800 */
[----:B--2---:R-:W-:Y:S01]  /*35c0*/  MOV R4, UR4 ;  /* 0x0000000400047c02 */ /* 0x004fe20008000f00 */
[----:B------:R-:W-:Y:S05]  /*35d0*/  BRA.U !UP0, `(.L_x_67) ;  /* 0xfffffffd08e87547 */ /* 0x000fea000b83ffff */
.L_x_66:
[-C--:B------:R-:W-:Y:S02]  /*35e0*/  SHF.L.U32 R3, R3, R4.reuse, RZ ;  /* 0x0000000403037219 */ /* 0x080fe400000006ff */
[----:B------:R-:W-:Y:S01]  /*35f0*/  SHF.L.U32 R0, R0, R4, RZ ;  /* 0x0000000400007219 */ /* 0x000fe200000006ff */
[----:B------:R-:W-:Y:S02]  /*3600*/  IMAD.SHL.U32 R4, R4, 0x20, RZ ;  /* 0x0000002004047824 */ /* 0x000fe400078e00ff */
[----:B------:R2:W-:Y:S04]  /*3610*/  ATOMS.OR RZ, [UR5+0x14], R3 ;  /* 0x00001403ffff798c */ /* 0x0005e8000b000005 */
[----:B------:R2:W-:Y:S04]  /*3620*/  ATOMS.OR RZ, [UR5+0x18], R0 ;  /* 0x00001800ffff798c */ /* 0x0005e8000b000005 */
[----:B------:R2:W-:Y:S01]  /*3630*/  STS [UR6+0x190], R4 ;  /* 0x00019004ff007988 */ /* 0x0005e20008000806 */
[----:B------:R-:W-:Y:S05]  /*3640*/  BRA `(.L_x_65) ;  /* 0x0000000000107947 */ /* 0x000fea0003800000 */
.L_x_64:
[----:B------:R-:W-:Y:S02]  /*3650*/  MOV R0, 0xffffffff ;  /* 0xffffffff00007802 */ /* 0x000fe40000000f00 */
[----:B------:R-:W-:-:S03]  /*3660*/  MOV R4, 0x3690 ;  /* 0x0000369000047802 */ /* 0x000fc60000000f00 */
[----:B------:R2:W-:Y:S04]  /*3670*/  STS [UR6+0x190], R0 ;  /* 0x00019000ff007988 */ /* 0x0005e80008000806 */
[----:B-12--5:R-:W-:Y:S05]  /*3680*/  CALL.REL.NOINC `($__internal_1_$__cuda_sm10x_tcgen05_guardrail_trap_phase_invalid_during_alloc) ;  /* 0x0000004000707944 */ /* 0x026fea0003c00000 */
.L_x_65:
[----:B------:R-:W-:Y:S05]  /*3690*/  WARPSYNC.ALL ;  /* 0x0000000000007948 */ /* 0x000fea0003800000 */
[----:B------:R-:W3:Y:S01]  /*36a0*/  S2UR UR4, SR_CgaCtaId ;  /* 0x00000000000479c3 */ /* 0x000ee20000008800 */
[----:B------:R-:W-:Y:S01]  /*36b0*/  UMOV UR41, 0x400 ;  /* 0x0000040000297882 */ /* 0x000fe20000000000 */
[----:B------:R-:W-:-:S06]  /*36c0*/  NOP ;  /* 0x0000000000007918 */ /* 0x000fcc0000000000 */
[----:B------:R-:W-:Y:S06]  /*36d0*/  BAR.ARV 0x6, 0xa0 ;  /* 0x0182800000007b1d */ /* 0x000fec0000002000 */
[----:B------:R-:W4:Y:S01]  /*36e0*/  LDCU UR6, c[0x0][0x38c] ;  /* 0x00007180ff0677ac */ /* 0x000f220008000800 */
[----:B------:R-:W-:Y:S01]  /*36f0*/  LOP3.LUT R2, R2, 0xffff, RZ, 0xc0, !PT ;  /* 0x0000ffff02027812 */ /* 0x000fe200078ec0ff */
[----:B------:R-:W-:Y:S01]  /*3700*/  IMAD.MOV.U32 R11, RZ, RZ, 0x1 ;  /* 0x00000001ff0b7424 */ /* 0x000fe200078e00ff */
[----:B------:R-:W-:Y:S01]  /*3710*/  CS2R R8, SRZ ;  /* 0x0000000000087805 */ /* 0x000fe2000001ff00 */
[----:B------:R-:W1:Y:S01]  /*3720*/  LDCU UR7, c[0x0][0x38c] ;  /* 0x00007180ff0777ac */ /* 0x000e620008000800 */
[----:B------:R-:W-:Y:S01]  /*3730*/  R2UR UR42, R2 ;  /* 0x00000000022a72ca */ /* 0x000fe200000e0000 */
[----:B------:R-:W-:Y:S01]  /*3740*/  IMAD.MOV.U32 R10, RZ, RZ, RZ ;  /* 0x000000ffff0a7224 */ /* 0x000fe200078e00ff */
[----:B------:R-:W-:Y:S01]  /*3750*/  UMOV UR45, URZ ;  /* 0x000000ff002d7c82 */ /* 0x000fe20008000000 */
[----:B------:R-:W-:Y:S01]  /*3760*/  UMOV UR39, URZ ;  /* 0x000000ff00277c82 */ /* 0x000fe20008000000 */
[----:B---3--:R-:W-:Y:S01]  /*3770*/  ULEA UR41, UR4, UR41, 0x18 ;  /* 0x0000002904297291 */ /* 0x008fe2000f8ec0ff */
[----:B------:R-:W-:Y:S01]  /*3780*/  UMOV UR62, 0x0 ;  /* 0x00000000003e7882 */ /* 0x000fe20000000000 */
[----:B------:R-:W-:-:S02]  /*3790*/  UMOV UR63, 0x4040010 ;  /* 0x04040010003f7882 */ /* 0x000fc40000000000 */
[----:B------:R-:W-:Y:S02]  /*37a0*/  UIADD3 UR5, UPT, UPT, UR41, 0x1300, URZ ;  /* 0x0000130029057890 */ /* 0x000fe4000fffe0ff */
[----:B------:R-:W-:Y:S02]  /*37b0*/  UIADD3 UR4, UPT, UPT, UR41, 0x2d300, URZ ;  /* 0x0002d30029047890 */ /* 0x000fe4000fffe0ff */
[----:B----4-:R-:W-:Y:S01]  /*37c0*/  UIADD3 UR6, UPT, UPT, UR6, 0x7f, URZ ;  /* 0x0000007f06067890 */ /* 0x010fe2000fffe0ff */
[----:B--2---:R-:W2:Y:S01]  /*37d0*/  LDS R0, [UR41+0x190] ;  /* 0x00019029ff007984 */ /* 0x004ea20008000800 */
[----:B------:R-:W-:Y:S02]  /*37e0*/  USHF.R.U32.HI UR5, URZ, 0x4, UR5 ;  /* 0x00000004ff057899 */ /* 0x000fe40008011605 */
[----:B------:R-:W-:Y:S02]  /*37f0*/  USHF.R.S32.HI UR47, URZ, 0x1f, UR6 ;  /* 0x0000001fff2f7899 */ /* 0x000fe40008011406 */
[----:B------:R-:W-:-:S02]  /*3800*/  USHF.R.U32.HI UR4, URZ, 0x4, UR4 ;  /* 0x00000004ff047899 */ /* 0x000fc40008011604 */
[----:B------:R-:W-:Y:S02]  /*3810*/  ULEA.HI UR47, UR47, UR6, URZ, 0x7 ;  /* 0x000000062f2f7291 */ /* 0x000fe4000f8f38ff */
[----:B------:R-:W-:Y:S02]  /*3820*/  ULOP3.LUT UR5, UR5, 0x3fff, URZ, 0xc0, !UPT ;  /* 0x00003fff05057892 */ /* 0x000fe4000f8ec0ff */
[----:B------:R-:W-:Y:S02]  /*3830*/  USHF.R.S32.HI UR47, URZ, 0x7, UR47 ;  /* 0x00000007ff2f7899 */ /* 0x000fe4000801142f */
[----:B------:R-:W-:Y:S02]  /*3840*/  ULOP3.LUT UR4, UR4, 0x3fff, URZ, 0xc0, !UPT ;  /* 0x00003fff04047892 */ /* 0x000fe4000f8ec0ff */
[----:B------:R-:W-:Y:S01]  /*3850*/  UISETP.LT.AND UP0, UPT, UR47, 0x1, UPT ;  /* 0x000000012f00788c */ /* 0x000fe2000bf01270 */
[----:B------:R-:W-:Y:S01]  /*3860*/  UMOV UR60, 0x0 ;  /* 0x00000000003c7882 */ /* 0x000fe20000000000 */
[----:B------:R-:W-:-:S02]  /*3870*/  UMOV UR61, 0x4040010 ;  /* 0x04040010003d7882 */ /* 0x000fc40000000000 */
[----:B------:R-:W-:Y:S01]  /*3880*/  USEL UR64, UR47, 0x1, !UP0 ;  /* 0x000000012f407887 */ /* 0x000fe2000c000000 */
[----:B------:R-:W-:Y:S01]  /*3890*/  UMOV UR58, 0x0 ;  /* 0x00000000003a7882 */ /* 0x000fe20000000000 */
[----:B------:R-:W-:Y:S01]  /*38a0*/  UMOV UR59, 0x4040010 ;  /* 0x04040010003b7882 */ /* 0x000fe20000000000 */
[----:B------:R-:W-:Y:S01]  /*38b0*/  UMOV UR56, 0x0 ;  /* 0x0000000000387882 */ /* 0x000fe20000000000 */
[----:B------:R-:W-:Y:S01]  /*38c0*/  UMOV UR57, 0x4040010 ;  /* 0x0404001000397882 */ /* 0x000fe20000000000 */
[----:B------:R-:W-:Y:S01]  /*38d0*/  UMOV UR54, 0x0 ;  /* 0x0000000000367882 */ /* 0x000fe20000000000 */
[----:B------:R-:W-:Y:S01]  /*38e0*/  UMOV UR55, 0x4040010 ;  /* 0x0404001000377882 */ /* 0x000fe20000000000 */
[----:B------:R-:W-:Y:S01]  /*38f0*/  UMOV UR52, 0x0 ;  /* 0x0000000000347882 */ /* 0x000fe20000000000 */
[----:B------:R-:W-:Y:S01]  /*3900*/  UMOV UR53, 0x4040010 ;  /* 0x0404001000357882 */ /* 0x000fe20000000000 */
[----:B------:R-:W-:Y:S02]  /*3910*/  ULOP3.LUT UR43, UR5, 0x10000, URZ, 0xfc, !UPT ;  /* 0x00010000052b7892 */ /* 0x000fe4000f8efcff */
[----:B------:R-:W-:-:S02]  /*3920*/  ULOP3.LUT UR44, UR4, 0x10000, URZ, 0xfc, !UPT ;  /* 0x00010000042c7892 */ /* 0x000fc4000f8efcff */
[----:B------:R-:W-:Y:S02]  /*3930*/  UIADD3 UR64, UPT, UPT, -UR64, URZ, URZ ;  /* 0x000000ff40407290 */ /* 0x000fe4000fffe1ff */
[----:B-1----:R-:W-:Y:S01]  /*3940*/  UISETP.GE.AND UP4, UPT, UR7, 0x1, UPT ;  /* 0x000000010700788c */ /* 0x002fe2000bf86270 */
[----:B------:R-:W-:Y:S01]  /*3950*/  UMOV UR50, 0x0 ;  /* 0x0000000000327882 */ /* 0x000fe20000000000 */
[----:B------:R-:W-:Y:S01]  /*3960*/  UMOV UR51, 0x4040010 ;  /* 0x0404001000337882 */ /* 0x000fe20000000000 */
[----:B------:R-:W-:Y:S01]  /*3970*/  UMOV UR48, 0x0 ;  /* 0x0000000000307882 */ /* 0x000fe20000000000 */
[----:B--2---:R-:W-:Y:S01]  /*3980*/  R2UR UR65, R0 ;  /* 0x00000000004172ca */ /* 0x004fe200000e0000 */
[----:B------:R-:W-:-:S14]  /*3990*/  UMOV UR49, 0x4040010 ;  /* 0x0404001000317882 */ /* 0x000fdc0000000000 */
.L_x_74:
[----:B------:R-:W-:Y:S02]  /*39a0*/  LEA R0, R10, UR41, 0x3 ;  /* 0x000000290a007c11 */ /* 0x000fe4000f8e18ff */
[----:B------:R-:W-:Y:S02]  /*39b0*/  SHF.L.U32 R5, R9, 0x1f, RZ ;  /* 0x0000001f09057819 */ /* 0x000fe400000006ff */
[----:B------:R-:W-:Y:S01]  /*39c0*/  PLOP3.LUT P0, PT, PT, PT, UP4, 0x80, 0x8 ;  /* 0x000000000008781c */ /* 0x000fe20003f0f048 */
[----:B------:R-:W-:Y:S01]  /*39d0*/  VIADD R3, R0, 0xf0 ;  /* 0x000000f000037836 */ /* 0x000fe20000000000 */
[----:B-1----:R-:W1:Y:S02]  /*39e0*/  SYNCS.PHASECHK.TRANS64.TRYWAIT P1, [R0+URZ+0xe0], R5 ;  /* 0x0000e005000075a7 */ /* 0x002e6400080211ff */
[----:B-1-3--:R-:W-:Y:S09]  /*39f0*/  @!P1 BRA `(.L_x_68) ;  /* 0x00000038004c9947 */ /* 0x00aff20003800000 */
.L_x_146:
[----:B------:R-:W-:Y:S01]  /*3a00*/  LEA R4, R10, UR41, 0x4 ;  /* 0x000000290a047c11 */ /* 0x000fe2000f8e20ff */
[----:B------:R-:W-:Y:S01]  /*3a10*/  @UP4 ULEA UR4, UR39, UR41, 0x3 ;  /* 0x0000002927044291 */ /* 0x000fe2000f8e18ff */
[----:B------:R-:W-:Y:S01]  /*3a20*/  PLOP3.LUT P2, PT, PT, PT, PT, 0x80, 0x8 ;  /* 0x000000000008781c */ /* 0x000fe20003f4f070 */
[----:B------:R-:W-:Y:S01]  /*3a30*/  ULEA UR46, UR45, UR41, 0x3 ;  /* 0x000000292d2e7291 */ /* 0x000fe2000f8e18ff */
[----:B------:R-:W-:Y:S02]  /*3a40*/  PRMT R3, RZ, 0x654, R3 ;  /* 0x00000654ff037816 */ /* 0x000fe40000000003 */
[----:B-1----:R-:W1:Y:S01]  /*3a50*/  LDS.128 R4, [R4+0x170] ;  /* 0x0001700004047984 */ /* 0x002e620000000c00 */
[----:B------:R-:W-:Y:S02]  /*3a60*/  @P0 SHF.L.U32 R2, R8, 0x1f, RZ ;  /* 0x0000001f08020819 */ /* 0x000fe400000006ff */
[----:B------:R-:W-:Y:S01]  /*3a70*/  SHF.L.U32 R0, R11, 0x1f, RZ ;  /* 0x0000001f0b007819 */ /* 0x000fe200000006ff */
[----:B------:R-:W-:Y:S01]  /*3a80*/  @!PT LDS RZ, [RZ] ;  /* 0x00000000fffff984 */ /* 0x000fe20000000800 */
[----:B------:R-:W-:Y:S01]  /*3a90*/  @!PT LDS RZ, [RZ] ;  /* 0x00000000fffff984 */ /* 0x000fe20000000800 */
[----:B------:R-:W-:Y:S01]  /*3aa0*/  @!PT LDS RZ, [RZ] ;  /* 0x00000000fffff984 */ /* 0x000fe20000000800 */
[----:B------:R-:W-:Y:S01]  /*3ab0*/  @!PT LDS RZ, [RZ] ;  /* 0x00000000fffff984 */ /* 0x000fe20000000800 */
[----:B------:R2:W-:Y:S06]  /*3ac0*/  MEMBAR.ALL.CTA ;  /* 0x0000000000007992 */ /* 0x0005ec0000008000 */
[----:B--2---:R-:W2:Y:S02]  /*3ad0*/  FENCE.VIEW.ASYNC.S ;  /* 0x00000000000073c6 */ /* 0x004ea40000000000 */
[----:B--2---:R2:W-:Y:S01]  /*3ae0*/  SYNCS.ARRIVE.TRANS64.RED.A1T0 RZ, [R3+URZ], RZ ;  /* 0x000000ff03ff79a7 */ /* 0x0045e200081004ff */
[----:B------:R2:W3:Y:S01]  /*3af0*/  @P0 SYNCS.PHASECHK.TRANS64.TRYWAIT P2, [UR4], R2 ;  /* 0x00000002ff0005a7 */ /* 0x0004e20008041104 */
[----:B------:R-:W-:Y:S01]  /*3b00*/  ULEA.HI UR4, UR45, UR45, URZ, 0x1 ;  /* 0x0000002d2d047291 */ /* 0x000fe2000f8f08ff */
[----:B-1----:R-:W-:-:S03]  /*3b10*/  LOP3.LUT P1, RZ, R6, 0x1, RZ, 0xc0, !PT ;  /* 0x0000000106ff7812 */ /* 0x002fc6000782c0ff */
[----:B------:R-:W-:Y:S02]  /*3b20*/  USHF.L.U32 UR5, UR4, 0x3, URZ ;  /* 0x0000000304057899 */ /* 0x000fe400080006ff */
[----:B------:R-:W-:Y:S02]  /*3b30*/  ULOP3.LUT UR36, UR4, 0xffe, URZ, 0xc0, !UPT ;  /* 0x00000ffe04247892 */ /* 0x000fe4000f8ec0ff */
[----:B------:R-:W-:Y:S02]  /*3b40*/  ULOP3.LUT UR4, UR5, 0xfffffff0, URZ, 0xc0, !UPT ;  /* 0xfffffff005047892 */ /* 0x000fe4000f8ec0ff */
[----:B------:R-:W-:Y:S02]  /*3b50*/  UIADD3 UR36, UPT, UPT, -UR36, UR45, URZ ;  /* 0x0000002d24247290 */ /* 0x000fe4000fffe1ff */
[----:B------:R-:W-:Y:S01]  /*3b60*/  UIADD3 UR4, UPT, UPT, UR65, UR4, URZ ;  /* 0x0000000441047290 */ /* 0x000fe2000fffe0ff */
[----:B------:R-:W1:Y:S03]  /*3b70*/  SYNCS.PHASECHK.TRANS64.TRYWAIT P0, [UR46+0x120], R0 ;  /* 0x00012000ff0075a7 */ /* 0x000e66000800112e */
[----:B------:R-:W-:Y:S01]  /*3b80*/  ULEA UR36, UR36, UR4, 0x14 ;  /* 0x0000000424247291 */ /* 0x000fe2000f8ea0ff */
[----:B-123--:R-:W-:Y:S11]  /*3b90*/  @!P0 BRA `(.L_x_69) ;  /* 0x0000003400f88947 */ /* 0x00eff60003800000 */
.L_x_148:
[----:B------:R-:W-:Y:S01]  /*3ba0*/  IADD3 R10, PT, PT, R10, 0x1, RZ ;  /* 0x000000010a0a7810 */ /* 0x000fe20007ffe0ff */
[----:B------:R-:W-:Y:S06]  /*3bb0*/  BRA.U !UP4, `(.L_x_70) ;  /* 0x000000050c107547 */ /* 0x000fec000b800000 */
[----:B------:R-:W-:Y:S01]  /*3bc0*/  UPLOP3.LUT UP2, UPT, UPT, UPT, UPT, 0x40, 0x4 ;  /* 0x000000000004789c */ /* 0x000fe20003f4e870 */
[----:B------:R-:W-:Y:S01]  /*3bd0*/  UMOV UR38, UR64 ;  /* 0x0000004000267c82 */ /* 0x000fe20008000000 */
[----:B------:R-:W-:Y:S01]  /*3be0*/  UMOV UR37, UR47 ;  /* 0x0000002f00257c82 */ /* 0x000fe20008000000 */
[----:B------:R-:W-:-:S08]  /*3bf0*/  UMOV UR5, UR39 ;  /* 0x0000002700057c82 */ /* 0x000fd00008000000 */
.L_x_73:
[----:B------:R-:W-:Y:S02]  /*3c00*/  UIADD3 UR38, UPT, UPT, UR38, 0x1, URZ ;  /* 0x0000000126267890 */ /* 0x000fe4000fffe0ff */
[----:B------:R-:W-:Y:S02]  /*3c10*/  ULEA UR7, UR5, UR41, 0x3 ;  /* 0x0000002905077291 */ /* 0x000fe4000f8e18ff */
[----:B------:R-:W-:Y:S01]  /*3c20*/  UISETP.NE.AND UP3, UPT, UR38, URZ, UPT ;  /* 0x000000ff2600728c */ /* 0x000fe2000bf65270 */
[----:B--23--:R-:W-:Y:S10]  /*3c30*/  @P2 BRA `(.L_x_71) ;  /* 0x00000000000c2947 */ /* 0x00cff40003800000 */
[----:B-1----:R-:W-:Y:S04]  /*3c40*/  SHF.L.U32 R3, R8, 0x1f, RZ ;  /* 0x0000001f08037819 */ /* 0x002fe800000006ff */
[----:B------:R-:W1:Y:S02]  /*3c50*/  SYNCS.PHASECHK.TRANS64.TRYWAIT P0, [UR7], R3 ;  /* 0x00000003ff0075a7 */ /* 0x000e640008001107 */
[----:B-1----:R-:W-:Y:S05]  /*3c60*/  @!P0 BRA `(.L_x_72) ;  /* 0x0000003400dc8947 */ /* 0x002fea0003800000 */
.L_x_71:
[----:B------:R-:W-:Y:S01]  /*3c70*/  UISETP.NE.AND UP0, UPT, UR37, 0x1, UPT ;  /* 0x000000012500788c */ /* 0x000fe2000bf05270 */
[----:B------:R-:W-:Y:S01]  /*3c80*/  PLOP3.LUT P2, PT, PT, PT, PT, 0x80, 0x8 ;  /* 0x000000000008781c */ /* 0x000fe20003f4f070 */
[----:B------:R-:W-:Y:S02]  /*3c90*/  UIADD3 UR4, UPT, UPT, UR5, 0x1, URZ ;  /* 0x0000000105047890 */ /* 0x000fe4000fffe0ff */
[----:B------:R-:W-:Y:S02]  /*3ca0*/  UIADD3 UR40, UPT, UPT, UR7, 0x58, URZ ;  /* 0x0000005807287890 */ /* 0x000fe4000fffe0ff */
[----:B------:R-:W-:Y:S01]  /*3cb0*/  UISETP.NE.AND UP1, UPT, UR4, 0xb, UPT ;  /* 0x0000000b0400788c */ /* 0x000fe2000bf25270 */
[----:B------:R-:W-:Y:S01]  /*3cc0*/  PLOP3.LUT P0, PT, PT, PT, UP0, 0x80, 0x8 ;  /* 0x000000000008781c */ /* 0x000fe20003f0f008 */
[----:B------:R-:W-:Y:S02]  /*3cd0*/  UIADD3 UR37, UPT, UPT, UR37, -0x1, URZ ;  /* 0xffffffff25257890 */ /* 0x000fe4000fffe0ff */
[----:B------:R-:W-:Y:S02]  /*3ce0*/  USEL UR6, URZ, 0x1, UP1 ;  /* 0x00000001ff067887 */ /* 0x000fe40008800000 */
[----:B------:R-:W-:Y:S01]  /*3cf0*/  USEL UR39, UR4, URZ, UP1 ;  /* 0x000000ff04277287 */ /* 0x000fe20008800000 */
[----:B------:R-:W-:Y:S01]  /*3d00*/  UMOV UR7, 0x40004040 ;  /* 0x4000404000077882 */ /* 0x000fe20000000000 */
[----:B------:R-:W-:Y:S02]  /*3d10*/  UMOV UR35, 0x40004040 ;  /* 0x4000404000237882 */ /* 0x000fe40000000000 */
[----:B------:R-:W-:Y:S01]  /*3d20*/  @UP0 ULEA UR4, UR39, UR41, 0x3 ;  /* 0x0000002927040291 */ /* 0x000fe2000f8e18ff */
[----:B------:R-:W-:Y:S01]  /*3d30*/  LOP3.LUT R8, R8, UR6, RZ, 0x3c, !PT ;  /* 0x0000000608087c12 */ /* 0x000fe2000f8e3cff */
[----:B------:R-:W-:Y:S01]  /*3d40*/  ULEA UR6, UR5, UR44, 0x8 ;  /* 0x0000002c05067291 */ /* 0x000fe2000f8e40ff */
[----:B------:R-:W-:Y:S02]  /*3d50*/  UMOV UR33, 0x40004040 ;  /* 0x4000404000217882 */ /* 0x000fe40000000000 */
[----:B-1----:R-:W-:Y:S01]  /*3d60*/  @P0 SHF.L.U32 R0, R8, 0x1f, RZ ;  /* 0x0000001f08000819 */ /* 0x002fe200000006ff */
[----:B------:R-:W-:Y:S02]  /*3d70*/  UIADD3 UR34, UPT, UPT, UR6, 0x2, URZ ;  /* 0x0000000206227890 */ /* 0x000fe4000fffe0ff */
[----:B------:R-:W-:Y:S01]  /*3d80*/  UIADD3 UR30, UPT, UPT, UR6, 0x4, URZ ;  /* 0x00000004061e7890 */ /* 0x000fe2000fffe0ff */
[----:B------:R2:W3:Y:S01]  /*3d90*/  @P0 SYNCS.PHASECHK.TRANS64.TRYWAIT P2, [UR4], R0 ;  /* 0x00000000ff0005a7 */ /* 0x0004e20008041104 */
[----:B------:R-:W-:Y:S02]  /*3da0*/  ULEA UR4, UR5, UR43, 0xa ;  /* 0x0000002b05047291 */ /* 0x000fe4000f8e50ff */
[----:B------:R-:W-:Y:S02]  /*3db0*/  UIADD3 UR26, UPT, UPT, UR6, 0x6, URZ ;  /* 0x00000006061a7890 */ /* 0x000fe4000fffe0ff */
        /* <DEDUP_REMOVED lines=10> */
[----:B------:R-:W-:Y:S01]  /*3e60*/  UIADD3 UR8, UPT, UPT, UR4, 0x206, URZ ;  /* 0x0000020604087890 */ /* 0x000fe2000fffe0ff */
[----:B------:R-:W-:Y:S01]  /*3e70*/  UMOV UR5, 0x40004040 ;  /* 0x4000404000057882 */ /* 0x000fe20000000000 */
[----:B------:R-:W-:Y:S01]  /*3e80*/  UMOV UR31, 0x40004040 ;  /* 0x40004040001f7882 */ /* 0x000fe20000000000 */
[----:B------:R1:W-:Y:S01]  /*3e90*/  UTCHMMA gdesc[UR4], gdesc[UR6], tmem[UR36], tmem[UR62], idesc[UR63], UP2 ;  /* 0x00ff3e06040075ea */ /* 0x0003e20009000024 */
[----:B------:R-:W-:Y:S01]  /*3ea0*/  UPLOP3.LUT UP2, UPT, UPT, UPT, UPT, 0x80, 0x8 ;  /* 0x000000000008789c */ /* 0x000fe20003f4f070 */
[----:B------:R2:W-:Y:S01]  /*3eb0*/  UTCHMMA gdesc[UR32], gdesc[UR34], tmem[UR36], tmem[UR60], idesc[UR61], UPT ;  /* 0x00ff3c22200075ea */ /* 0x0005e2000b800024 */
[----:B------:R-:W-:Y:S01]  /*3ec0*/  UMOV UR29, 0x40004040 ;  /* 0x40004040001d7882 */ /* 0x000fe20000000000 */
[----:B------:R-:W-:Y:S01]  /*3ed0*/  UMOV UR27, 0x40004040 ;  /* 0x40004040001b7882 */ /* 0x000fe20000000000 */
        /* <DEDUP_REMOVED lines=12> */
[----:B------:R-:W-:Y:S01]  /*3fa0*/  UMOV UR9, 0x40004040 ;  /* 0x4000404000097882 */ /* 0x000fe20000000000 */
[----:B------:R2:W-:Y:S01]  /*3fb0*/  UTCHMMA gdesc[UR12], gdesc[UR14], tmem[UR36], tmem[UR50], idesc[UR51], UPT ;  /* 0x00ff320e0c0075ea */ /* 0x0005e2000b800024 */
[----:B------:R2:W-:Y:S01]  /*3fc0*/  UTCHMMA gdesc[UR8], gdesc[UR10], tmem[UR36], tmem[UR48], idesc[UR49], UPT ;  /* 0x00ff300a080075ea */ /* 0x0005e2000b800024 */
[----:B------:R2:W-:Y:S01]  /*3fd0*/  UTCBAR.MULTICAST [UR40], URZ, UR42 ;  /* 0x000000ff280073e9 */ /* 0x0005e2000800082a */
[----:B-1----:R-:W-:Y:S01]  /*3fe0*/  UMOV UR5, UR39 ;  /* 0x0000002700057c82 */ /* 0x002fe20008000000 */
[----:B------:R-:W-:Y:S05]  /*3ff0*/  BRA.U UP3, `(.L_x_73) ;  /* 0xfffffffd03007547 */ /* 0x000fea000b83ffff */
.L_x_70:
[----:B------:R-:W-:Y:S01]  /*4000*/  UIADD3 UR4, UPT, UPT, UR45, 0x1, URZ ;  /* 0x000000012d047890 */ /* 0x000fe2000fffe0ff */
[C---:B------:R-:W-:Y:S01]  /*4010*/  ISETP.NE.AND P0, PT, R10.reuse, 0x2, PT ;  /* 0x000000020a00780c */ /* 0x040fe20003f05270 */
[----:B------:R-:W-:Y:S02]  /*4020*/  UIADD3 UR5, UPT, UPT, UR46, 0x100, URZ ;  /* 0x000001002e057890 */ /* 0x000fe4000fffe0ff */
[----:B------:R-:W-:Y:S01]  /*4030*/  UISETP.NE.AND UP0, UPT, UR4, 0x4, UPT ;  /* 0x000000040400788c */ /* 0x000fe2000bf05270 */
[----:B-12---:R-:W-:Y:S02]  /*4040*/  SEL R0, RZ, 0x1, P0 ;  /* 0x00000001ff007807 */ /* 0x006fe40000000000 */
[----:B------:R-:W-:Y:S01]  /*4050*/  SEL R10, R10, RZ, P0 ;  /* 0x000000ff0a0a7207 */ /* 0x000fe20000000000 */
[----:B------:R-:W-:Y:S01]  /*4060*/  USEL UR6, URZ, 0x1, UP0 ;  /* 0x00000001ff067887 */ /* 0x000fe20008000000 */
[----:B------:R-:W-:Y:S01]  /*4070*/  LOP3.LUT R9, R9, R0, RZ, 0x3c, !PT ;  /* 0x0000000009097212 */ /* 0x000fe200078e3cff */
[----:B------:R-:W-:Y:S01]  /*4080*/  USEL UR45, UR4, URZ, UP0 ;  /* 0x000000ff042d7287 */ /* 0x000fe20008000000 */
[----:B------:R1:W-:Y:S03]  /*4090*/  UTCBAR [UR5], URZ ;  /* 0x000000ff050073e9 */ /* 0x0003e600080000ff */
[----:B------:R-:W-:Y:S01]  /*40a0*/  LOP3.LUT R11, R11, UR6, RZ, 0x3c, !PT ;  /* 0x000000060b0b7c12 */ /* 0x000fe2000f8e3cff */
[----:B------:R-:W-:Y:S07]  /*40b0*/  @P1 BRA `(.L_x_74) ;  /* 0xfffffff800381947 */ /* 0x000fee000383ffff */
[----:B------:R-:W2:Y:S01]  /*40c0*/  S2UR UR8, SR_CgaCtaId ;  /* 0x00000000000879c3 */ /* 0x000ea20000008800 */
[----:B------:R-:W-:Y:S01]  /*40d0*/  ELECT P0, URZ, PT ;  /* 0x0000000000ff782f */ /* 0x000fe20003800000 */
[----:B------:R-:W-:Y:S01]  /*40e0*/  IMAD.MOV.U32 R0, RZ, RZ, 0x1 ;  /* 0x00000001ff007424 */ /* 0x000fe200078e00ff */
[----:B------:R-:W-:Y:S01]  /*40f0*/  UIADD3 UR41, UPT, UPT, UR41, 0x120, URZ ;  /* 0x0000012029297890 */ /* 0x000fe2000fffe0ff */
[----:B------:R-:W-:Y:S01]  /*4100*/  SHF.L.U32 R3, R11, 0x1f, RZ ;  /* 0x0000001f0b037819 */ /* 0x000fe200000006ff */
[----:B------:R-:W-:-:S03]  /*4110*/  UMOV UR4, 0x40 ;  /* 0x0000004000047882 */ /* 0x000fc60000000000 */
[----:B------:R-:W-:Y:S01]  /*4120*/  UVIRTCOUNT.DEALLOC.SMPOOL 0x80 ;  /* 0x000000800000784c */ /* 0x000fe20000000000 */
[----:B--2---:R-:W-:Y:S02]  /*4130*/  ULEA UR8, UR8, UR4, 0x18 ;  /* 0x0000000408087291 */ /* 0x004fe4000f8ec0ff */
[----:B------:R-:W-:-:S07]  /*4140*/  ULEA UR4, UR45, UR41, 0x3 ;  /* 0x000000292d047291 */ /* 0x000fce000f8e18ff */
[----:B------:R2:W-:Y:S02]  /*4150*/  @P0 STS.U8 [UR8+0x1c], R0 ;  /* 0x00001c00ff000988 */ /* 0x0005e40008000008 */
[----:B------:R-:W4:Y:S02]  /*4160*/  SYNCS.PHASECHK.TRANS64.TRYWAIT P0, [UR4], R3 ;  /* 0x00000003ff0075a7 */ /* 0x000f240008001104 */
[----:B--2-4-:R-:W-:Y:S05]  /*4170*/  @!P0 BRA `(.L_x_75) ;  /* 0x0000003000b08947 */ /* 0x014fea0003800000 */
.L_x_151:
[----:B------:R-:W-:-:S04]  /*4180*/  UIADD3 UR4, UPT, UPT, UR45, 0x1, URZ ;  /* 0x000000012d047890 */ /* 0x000fc8000fffe0ff */
[----:B------:R-:W-:-:S04]  /*4190*/  UISETP.NE.AND UP0, UPT, UR4, 0x4, UPT ;  /* 0x000000040400788c */ /* 0x000fc8000bf05270 */
[----:B------:R-:W-:Y:S02]  /*41a0*/  USEL UR6, URZ, 0x1, UP0 ;  /* 0x00000001ff067887 */ /* 0x000fe40008000000 */
[----:B------:R-:W-:-:S04]  /*41b0*/  USEL UR4, UR4, URZ, UP0 ;  /* 0x000000ff04047287 */ /* 0x000fc80008000000 */
[----:B-1----:R-:W-:Y:S01]  /*41c0*/  ULEA UR5, UR4, UR41, 0x3 ;  /* 0x0000002904057291 */ /* 0x002fe2000f8e18ff */
[----:B------:R-:W-:-:S04]  /*41d0*/  LOP3.LUT R2, R11, UR6, RZ, 0x3c, !PT ;  /* 0x000000060b027c12 */ /* 0x000fc8000f8e3cff */
[----:B--2---:R-:W-:-:S04]  /*41e0*/  SHF.L.U32 R3, R2, 0x1f, RZ ;  /* 0x0000001f02037819 */ /* 0x004fc800000006ff */
[----:B------:R-:W1:Y:S02]  /*41f0*/  SYNCS.PHASECHK.TRANS64.TRYWAIT P0, [UR5], R3 ;  /* 0x00000003ff0075a7 */ /* 0x000e640008001105 */
[----:B-1----:R-:W-:Y:S05]  /*4200*/  @!P0 BRA `(.L_x_76) ;  /* 0x0000003000a48947 */ /* 0x002fea0003800000 */
.L_x_153:
        /* <DEDUP_REMOVED lines=9> */
.L_x_155:
[----:B------:R-:W-:-:S04]  /*42a0*/  UIADD3 UR4, UPT, UPT, UR4, 0x1, URZ ;  /* 0x0000000104047890 */ /* 0x000fc8000fffe0ff */
[----:B------:R-:W-:-:S04]  /*42b0*/  UISETP.NE.AND UP0, UPT, UR4, 0x4, UPT ;  /* 0x000000040400788c */ /* 0x000fc8000bf05270 */
[----:B------:R-:W-:Y:S02]  /*42c0*/  USEL UR5, URZ, 0x1, UP0 ;  /* 0x00000001ff057887 */ /* 0x000fe40008000000 */
[----:B------:R-:W-:-:S04]  /*42d0*/  USEL UR4, UR4, URZ, UP0 ;  /* 0x000000ff04047287 */ /* 0x000fc80008000000 */
[----:B------:R-:W-:Y:S01]  /*42e0*/  ULEA UR4, UR4, UR41, 0x3 ;  /* 0x0000002904047291 */ /* 0x000fe2000f8e18ff */
[----:B-1----:R-:W-:-:S04]  /*42f0*/  LOP3.LUT R3, R2, UR5, RZ, 0x3c, !PT ;  /* 0x0000000502037c12 */ /* 0x002fc8000f8e3cff */
[----:B------:R-:W-:-:S04]  /*4300*/  SHF.L.U32 R3, R3, 0x1f, RZ ;  /* 0x0000001f03037819 */ /* 0x000fc800000006ff */
[----:B------:R-:W1:Y:S02]  /*4310*/  SYNCS.PHASECHK.TRANS64.TRYWAIT P0, [UR4], R3 ;  /* 0x00000003ff0075a7 */ /* 0x000e640008001104 */
[----:B-1----:R-:W-:Y:S05]  /*4320*/  @!P0 BRA `(.L_x_78) ;  /* 0x00000030008c8947 */ /* 0x002fea0003800000 */
.L_x_157:
[----:B------:R-:W-:Y:S01]  /*4330*/  NOP ;  /* 0x0000000000007918 */ /* 0x000fe20000000000 */
[----:B-1----:R-:W1:Y:S01]  /*4340*/  LDS R0, [UR8+0x14] ;  /* 0x00001408ff007984 */ /* 0x002e620008000800 */
[----:B------:R-:W-:Y:S01]  /*4350*/  ULOP3.LUT UR4, UR65, 0xffff, URZ, 0xc0, !UPT ;  /* 0x0000ffff41047892 */ /* 0x000fe2000f8ec0ff */
[----:B------:R-:W-:Y:S01]  /*4360*/  UMOV UR5, 0xffff ;  /* 0x0000ffff00057882 */ /* 0x000fe20000000000 */
[----:B------:R-:W-:Y:S02]  /*4370*/  UMOV UR6, 0x1 ;  /* 0x0000000100067882 */ /* 0x000fe40000000000 */
[----:B------:R-:W-:-:S04]  /*4380*/  USHF.R.U32.HI UR4, URZ, 0x5, UR4 ;  /* 0x00000005ff047899 */ /* 0x000fc80008011604 */
[----:B------:R-:W-:Y:S02]  /*4390*/  USHF.L.U32 UR5, UR5, UR4, URZ ;  /* 0x0000000405057299 */ /* 0x000fe400080006ff */
[----:B------:R-:W-:-:S04]  /*43a0*/  USHF.L.U32 UR4, UR6, UR4, URZ ;  /* 0x0000000406047299 */ /* 0x000fc800080006ff */
[----:B-1----:R-:W-:-:S04]  /*43b0*/  LOP3.LUT R0, R0, UR5, RZ, 0xc0, !PT ;  /* 0x0000000500007c12 */ /* 0x002fc8000f8ec0ff */
[----:B------:R-:W-:-:S13]  /*43c0*/  ISETP.NE.AND P0, PT, R0, UR5, PT ;  /* 0x0000000500007c0c */ /* 0x000fda000bf05270 */
[----:B------:R-:W-:Y:S05]  /*43d0*/  @P0 BRA `(.L_x_79) ;  /* 0x0000000000580947 */ /* 0x000fea0003800000 */
[----:B------:R-:W1:Y:S02]  /*43e0*/  LDS R0, [UR8+0x18] ;  /* 0x00001808ff007984 */ /* 0x000e640008000800 */
[----:B-1----:R-:W-:-:S04]  /*43f0*/  LOP3.LUT R0, R0, UR4, RZ, 0xc0, !PT ;  /* 0x0000000400007c12 */ /* 0x002fc8000f8ec0ff */
[----:B------:R-:W-:-:S13]  /*4400*/  ISETP.NE.AND P0, PT, R0, UR4, PT ;  /* 0x0000000400007c0c */ /* 0x000fda000bf05270 */
[----:B------:R-:W-:Y:S05]  /*4410*/  @P0 BRA `(.L_x_80) ;  /* 0x00000000003c0947 */ /* 0x000fea0003800000 */
[----:B------:R-:W1:Y:S01]  /*4420*/  S2R R2, SR_LANEID ;  /* 0x0000000000027919 */ /* 0x000e620000000000 */
[----:B------:R-:W-:Y:S01]  /*4430*/  ULOP3.LUT UR5, URZ, UR5, URZ, 0x33, !UPT ;  /* 0x00000005ff057292 */ /* 0x000fe2000f8e33ff */
[----:B------:R-:W-:Y:S01]  /*4440*/  LOP3.LUT R4, RZ, UR4, RZ, 0x33, !PT ;  /* 0x00000004ff047c12 */ /* 0x000fe2000f8e33ff */
[----:B------:R-:W-:Y:S02]  /*4450*/  VOTEU.ANY UR4, UPT, PT ;  /* 0x0000000000047886 */ /* 0x000fe400038e0100 */
[----:B------:R-:W-:Y:S01]  /*4460*/  UFLO.U32 UR4, UR4 ;  /* 0x00000004000472bd */ /* 0x000fe200080e0000 */
[----:B------:R-:W2:Y:S01]  /*4470*/  REDUX UR6, R4 ;  /* 0x00000000040673c4 */ /* 0x000ea20000000000 */
[----:B------:R-:W-:-:S06]  /*4480*/  IMAD.U32 R0, RZ, RZ, UR5 ;  /* 0x00000005ff007e24 */ /* 0x000fcc000f8e00ff */
[----:B------:R4:W-:Y:S01]  /*4490*/  UTCATOMSWS.AND URZ, UR5 ;  /* 0x0000000500ff79e3 */ /* 0x0009e20008000000 */
[----:B------:R-:W3:Y:S01]  /*44a0*/  REDUX UR7, R0 ;  /* 0x00000000000773c4 */ /* 0x000ee20000000000 */
[----:B-1----:R-:W-:Y:S01]  /*44b0*/  ISETP.EQ.U32.AND P0, PT, R2, UR4, PT ;  /* 0x0000000402007c0c */ /* 0x002fe2000bf02070 */
[----:B--2---:R-:W-:Y:S01]  /*44c0*/  IMAD.U32 R2, RZ, RZ, UR6 ;  /* 0x00000006ff027e24 */ /* 0x004fe2000f8e00ff */
[----:B---3--:R-:W-:-:S11]  /*44d0*/  MOV R3, UR7 ;  /* 0x0000000700037c02 */ /* 0x008fd60008000f00 */
[----:B------:R4:W-:Y:S04]  /*44e0*/  @P0 ATOMS.AND RZ, [UR8+0x14], R3 ;  /* 0x00001403ffff098c */ /* 0x0009e8000a800008 */
[----:B------:R4:W-:Y:S01]  /*44f0*/  @P0 ATOMS.AND RZ, [UR8+0x18], R2 ;  /* 0x00001802ffff098c */ /* 0x0009e2000a800008 */
[----:B------:R-:W-:Y:S05]  /*4500*/  BRA `(.L_x_81) ;  /* 0x0000000000147947 */ /* 0x000fea0003800000 */
.L_x_80:
[----:B------:R-:W-:Y:S02]  /*4510*/  MOV R2, 0x4530 ;  /* 0x0000453000027802 */ /* 0x000fe40000000f00 */
[----:B---3-5:R-:W-:Y:S05]  /*4520*/  CALL.REL.NOINC `($__internal_0_$__cuda_sm10x_tcgen05_guardrail_trap_col_being_dealloced_not_returned_by_alloc) ;  /* 0x0000003000bc7944 */ /* 0x028fea0003c00000 */
[----:B------:R-:W-:Y:S05]  /*4530*/  BRA `(.L_x_81) ;  /* 0x0000000000087947 */ /* 0x000fea0003800000 */
.L_x_79:
[----:B------:R-:W-:Y:S02]  /*4540*/  MOV R2, 0x4560 ;  /* 0x0000456000027802 */ /* 0x000fe40000000f00 */
[----:B---3-5:R-:W-:Y:S05]  /*4550*/  CALL.REL.NOINC `($__internal_2_$__cuda_sm10x_tcgen05_guardrail_trap_unallocated_columns_being_dealloced) ;  /* 0x0000003000c87944 */ /* 0x028fea0003c00000 */
.L_x_81:
[----:B------:R-:W-:Y:S01]  /*4560*/  NOP ;  /* 0x0000000000007918 */ /* 0x000fe20000000000 */
[----:B----4-:R-:W-:Y:S05]  /*4570*/  EXIT ;  /* 0x000000000000794d */ /* 0x010fea0003800000 */
.L_x_63:
[----:B------:R-:W-:-:S09]  /*4580*/  UISETP.NE.OR UP0, UPT, UR18, 0x3, !UP3 ;  /* 0x000000031200788c */ /* 0x000fd2000df05670 */
[----:B------:R-:W-:Y:S05]  /*4590*/  BRA.U UP0, `(.L_x_82) ;  /* 0x0000000d00787547 */ /* 0x000fea000b800000 */
[----:B------:R-:W2:Y:S01]  /*45a0*/  LDCU.64 UR4, c[0x0][0x888] ;  /* 0x00011100ff0477ac */ /* 0x000ea20008000a00 */
[----:B------:R-:W3:Y:S01]  /*45b0*/  LDC.64 R12, c[0x0][0x348] ;  /* 0x0000d200ff0c7b82 */ /* 0x000ee20000000a00 */
[----:B------:R-:W-:Y:S02]  /*45c0*/  HFMA2 R9, -RZ, RZ, 0, 0 ;  /* 0x00000000ff097431 */ /* 0x000fe400000001ff */
[----:B------:R-:W-:Y:S01]  /*45d0*/  IMAD.MOV.U32 R11, RZ, RZ, 0x1 ;  /* 0x00000001ff0b7424 */ /* 0x000fe200078e00ff */
[----:B------:R-:W4:Y:S01]  /*45e0*/  LDCU UR30, c[0x0][0x370] ;  /* 0x00006e00ff1e77ac */ /* 0x000f220008000800 */
[----:B------:R-:W-:Y:S01]  /*45f0*/  IMAD.MOV.U32 R10, RZ, RZ, RZ ;  /* 0x000000ffff0a7224 */ /* 0x000fe200078e00ff */
[----:B------:R-:W-:Y:S01]  /*4600*/  MOV R8, 0x800 ;  /* 0x0000080000087802 */ /* 0x000fe20000000f00 */
[----:B------:R-:W4:Y:S01]  /*4610*/  LDCU.128 UR32, c[0x0][0xb10] ;  /* 0x00016200ff2077ac */ /* 0x000f220008000c00 */
[----:B------:R-:W1:Y:S01]  /*4620*/  LDCU UR27, c[0x0][0x374] ;  /* 0x00006e80ff1b77ac */ /* 0x000e620008000800 */
[----:B------:R-:W1:Y:S01]  /*4630*/  LDCU.64 UR28, c[0x0][0x890] ;  /* 0x00011200ff1c77ac */ /* 0x000e620008000a00 */
[----:B--2---:R-:W-:Y:S01]  /*4640*/  UISETP.NE.U32.AND UP0, UPT, UR4, URZ, UPT ;  /* 0x000000ff0400728c */ /* 0x004fe2000bf05070 */
[----:B------:R-:W2:Y:S01]  /*4650*/  LDCU UR16, c[0x0][0xb0c] ;  /* 0x00016180ff1077ac */ /* 0x000ea20008000800 */
[----:B------:R-:W3:Y:S01]  /*4660*/  LDCU UR39, c[0x0][0xb20] ;  /* 0x00016400ff2777ac */ /* 0x000ee20008000800 */
[----:B------:R-:W3:Y:S01]  /*4670*/  LDCU UR4, c[0x0][0xb30] ;  /* 0x00016600ff0477ac */ /* 0x000ee20008000800 */
[----:B----4-:R-:W-:-:S02]  /*4680*/  UIMAD.WIDE.U32 UR6, UR30, UR32, URZ ;  /* 0x000000201e0672a5 */ /* 0x010fc4000f8e00ff */
[----:B-1----:R-:W-:Y:S02]  /*4690*/  UIMAD.WIDE.U32 UR8, UR27, UR35, URZ ;  /* 0x000000231b0872a5 */ /* 0x002fe4000f8e00ff */
[----:B------:R-:W-:Y:S02]  /*46a0*/  UISETP.NE.U32.AND UP6, UPT, UR28, URZ, UPT ;  /* 0x000000ff1c00728c */ /* 0x000fe4000bfc5070 */
[----:B------:R-:W-:Y:S01]  /*46b0*/  UISETP.NE.AND.EX UP5, UPT, UR5, URZ, UPT, UP0 ;  /* 0x000000ff0500728c */ /* 0x000fe2000bfa5300 */
[----:B------:R-:W-:Y:S01]  /*46c0*/  UMOV UR24, 0x400 ;  /* 0x0000040000187882 */ /* 0x000fe20000000000 */
[----:B------:R-:W-:Y:S01]  /*46d0*/  UISETP.NE.AND UP0, UPT, UR42, 0x1, UPT ;  /* 0x000000012a00788c */ /* 0x000fe2000bf05270 */
[----:B------:R-:W-:Y:S01]  /*46e0*/  UMOV UR6, UR7 ;  /* 0x0000000700067c82 */ /* 0x000fe20008000000 */
[----:B------:R-:W-:Y:S01]  /*46f0*/  UMOV UR31, UR9 ;  /* 0x00000009001f7c82 */ /* 0x000fe20008000000 */
[----:B------:R-:W-:Y:S02]  /*4700*/  USEL UR38, URZ, 0x1, UP4 ;  /* 0x00000001ff267887 */ /* 0x000fe4000a000000 */
[----:B--2---:R-:W-:Y:S01]  /*4710*/  UISETP.NE.AND UP0, UPT, UR16, 0x1, UPT ;  /* 0x000000011000788c */ /* 0x004fe2000bf05270 */
[----:B------:R-:W-:Y:S01]  /*4720*/  UMOV UR25, URZ ;  /* 0x000000ff00197c82 */ /* 0x000fe20008000000 */
[----:B------:R-:W-:-:S02]  /*4730*/  UPLOP3.LUT UP4, UPT, UPT, UPT, UPT, 0x40, 0x4 ;  /* 0x000000000004789c */ /* 0x000fc40003f8e870 */
[----:B------:R-:W-:Y:S01]  /*4740*/  UISETP.GE.AND UP2, UPT, UR42, 0x1, UPT ;  /* 0x000000012a00788c */ /* 0x000fe2000bf46270 */
[----:B------:R-:W1:Y:S01]  /*4750*/  LDCU.64 UR14, c[0x0][0xb28] ;  /* 0x00016500ff0e77ac */ /* 0x000e620008000a00 */
[----:B------:R-:W-:Y:S02]  /*4760*/  ULEA UR24, UR52, UR24, 0x18 ;  /* 0x0000001834187291 */ /* 0x000fe4000f8ec0ff */
[----:B------:R-:W-:Y:S02]  /*4770*/  UISETP.NE.AND.EX UP6, UPT, UR29, URZ, UPT, UP6 ;  /* 0x000000ff1d00728c */ /* 0x000fe4000bfc5360 */
[----:B------:R-:W-:Y:S02]  /*4780*/  USHF.R.U32.HI UR37, URZ, UR33, UR6 ;  /* 0x00000021ff257299 */ /* 0x000fe40008011606 */
[----:B---3--:R-:W-:Y:S02]  /*4790*/  USHF.R.U32.HI UR31, URZ, UR39, UR31 ;  /* 0x00000027ff1f7299 */ /* 0x008fe4000801161f */
[----:B------:R-:W-:-:S02]  /*47a0*/  UISETP.NE.AND UP0, UPT, UR34, 0x1, UPT ;  /* 0x000000012200788c */ /* 0x000fc4000bf05270 */
[----:B------:R-:W-:-:S11]  /*47b0*/  UISETP.NE.AND UP3, UPT, UR4, 0x1, UPT ;  /* 0x000000010400788c */ /* 0x000fd6000bf65270 */
.L_x_90:
[C---:B------:R-:W-:Y:S02]  /*47c0*/  LEA R3, R10.reuse, UR24, 0x3 ;  /* 0x000000180a037c11 */ /* 0x040fe4000f8e18ff */
[----:B------:R-:W-:Y:S02]  /*47d0*/  SHF.L.U32 R0, R9, 0x1f, RZ ;  /* 0x0000001f09007819 */ /* 0x000fe400000006ff */
[----:B------:R-:W-:Y:S02]  /*47e0*/  LEA R5, R10, UR24, 0x4 ;  /* 0x000000180a057c11 */ /* 0x000fe4000f8e20ff */
[----:B--2---:R-:W2:Y:S02]  /*47f0*/  SYNCS.PHASECHK.TRANS64.TRYWAIT P0, [R3+URZ+0xe0], R0 ;  /* 0x0000e000030075a7 */ /* 0x004ea400080011ff */
[----:B--2---:R-:W-:Y:S05]  /*4800*/  @!P0 BRA `(.L_x_83) ;  /* 0x0000002c006c8947 */ /* 0x004fea0003800000 */
.L_x_158:
[----:B------:R-:W3:Y:S01]  /*4810*/  LDS.128 R4, [R5+0x170] ;  /* 0x0001700005047984 */ /* 0x000ee20000000c00 */
[----:B------:R-:W-:Y:S01]  /*4820*/  UISETP.GE.AND UP0, UPT, UR42, 0x1, UPT ;  /* 0x000000012a00788c */ /* 0x000fe2000bf06270 */
[----:B------:R-:W-:Y:S01]  /*4830*/  @!PT LDS RZ, [RZ] ;  /* 0x00000000fffff984 */ /* 0x000fe20000000800 */
[----:B------:R-:W-:Y:S01]  /*4840*/  @!PT LDS RZ, [RZ] ;  /* 0x00000000fffff984 */ /* 0x000fe20000000800 */
[----:B------:R-:W-:Y:S01]  /*4850*/  @!PT LDS RZ, [RZ] ;  /* 0x00000000fffff984 */ /* 0x000fe20000000800 */
[----:B------:R-:W-:Y:S01]  /*4860*/  @!PT LDS RZ, [RZ] ;  /* 0x00000000fffff984 */ /* 0x000fe20000000800 */
[----:B------:R4:W-:Y:S06]  /*4870*/  MEMBAR.ALL.CTA ;  /* 0x0000000000007992 */ /* 0x0009ec0000008000 */
[----:B----4-:R-:W4:Y:S01]  /*4880*/  FENCE.VIEW.ASYNC.S ;  /* 0x00000000000073c6 */ /* 0x010f220000000000 */
[----:B---3--:R-:W-:Y:S11]  /*4890*/  LOP3.LUT P0, RZ, R6, 0x1, RZ, 0xc0, !PT ;  /* 0x0000000106ff7812 */ /* 0x008ff6000780c0ff */
[----:B------:R-:W-:Y:S02]  /*48a0*/  @!UPT UIADD3 URZ, UPT, UPT, URZ, URZ, URZ ;  /* 0x000000fffffff290 */ /* 0x000fe4000fffe0ff */
[----:B----4-:R-:W-:Y:S01]  /*48b0*/  VOTEU.ANY UP2, P0 ;  /* 0x0000000000ff7886 */ /* 0x010fe20000040100 */
[----:B------:R-:W-:Y:S11]  /*48c0*/  PLOP3.LUT P0, PT, PT, PT, UP2, 0x80, 0x8 ;  /* 0x000000000008781c */ /* 0x000ff60003f0f028 */
[----:B------:R-:W-:Y:S02]  /*48d0*/  @!UPT UIADD3 URZ, UPT, UPT, URZ, URZ, URZ ;  /* 0x000000fffffff290 */ /* 0x000fe4000fffe0ff */
[----:B--2---:R-:W-:Y:S02]  /*48e0*/  @P0 SHF.R.U32.HI R0, RZ, 0x10, R5 ;  /* 0x00000010ff000819 */ /* 0x004fe40000011605 */
[----:B------:R-:W-:Y:S02]  /*48f0*/  @P0 MOV R2, R4 ;  /* 0x0000000400020202 */ /* 0x000fe40000000f00 */
[----:B------:R-:W-:Y:S01]  /*4900*/  @P0 R2UR UR4, R0 ;  /* 0x00000000000402ca */ /* 0x000fe200000e0000 */
[----:B------:R-:W-:Y:S01]  /*4910*/  VIADD R0, R3, 0xf0 ;  /* 0x000000f003007836 */ /* 0x000fe20000000000 */
[----:B------:R-:W-:Y:S02]  /*4920*/  @P0 LOP3.LUT R4, R5, 0xffff, RZ, 0xc0, !PT ;  /* 0x0000ffff05040812 */ /* 0x000fe400078ec0ff */
[----:B------:R-:W-:Y:S02]  /*4930*/  @P0 R2UR UR6, R2 ;  /* 0x00000000020602ca */ /* 0x000fe400000e0000 */
[----:B------:R-:W-:Y:S02]  /*4940*/  PRMT R0, RZ, 0x654, R0 ;  /* 0x00000654ff007816 */ /* 0x000fe40000000000 */
[----:B------:R-:W-:Y:S02]  /*4950*/  @P0 R2UR UR5, R4 ;  /* 0x00000000040502ca */ /* 0x000fe400000e0000 */
[----:B------:R2:W-:Y:S03]  /*4960*/  SYNCS.ARRIVE.TRANS64.RED.A1T0 RZ, [R0+URZ], RZ ;  /* 0x000000ff00ff79a7 */ /* 0x0005e600081004ff */
[----:B------:R-:W-:Y:S04]  /*4970*/  @UP2 UMOV UR26, UR4 ;  /* 0x00000004001a2c82 */ /* 0x000fe80008000000 */
[----:B------:R-:W-:Y:S04]  /*4980*/  @UP2 UMOV UR13, UR6 ;  /* 0x00000006000d2c82 */ /* 0x000fe80008000000 */
[----:B------:R-:W-:Y:S01]  /*4990*/  @UP2 UMOV UR7, UR5 ;  /* 0x0000000500072c82 */ /* 0x000fe20008000000 */
[----:B------:R-:W-:Y:S05]  /*49a0*/  BRA.U !UP0, `(.L_x_84) ;  /* 0x0000000108c07547 */ /* 0x000fea000b800000 */
[----:B------:R-:W-:Y:S02]  /*49b0*/  UIMAD.WIDE.U32 UR10, UR7, UR35, URZ ;  /* 0x00000023070a72a5 */ /* 0x000fe4000f8e00ff */
[----:B------:R-:W-:Y:S02]  /*49c0*/  UP2UR UR12, UPR, URZ, 0x4 ;  /* 0x00000004ff0c7883 */ /* 0x000fe40008000000 */
[----:B------:R-:W-:Y:S02]  /*49d0*/  UISETP.NE.AND UP2, UPT, UR34, 0x1, UPT ;  /* 0x000000012200788c */ /* 0x000fe4000bf45270 */
[----:B------:R-:W-:Y:S02]  /*49e0*/  UIMAD.WIDE.U32 UR18, UR13, UR32, URZ ;  /* 0x000000200d1272a5 */ /* 0x000fe4000f8e00ff */
[----:B------:R-:W-:Y:S02]  /*49f0*/  USEL UR4, UR27, UR31, !UP2 ;  /* 0x0000001f1b047287 */ /* 0x000fe4000d000000 */
[----:B------:R-:W-:Y:S02]  /*4a00*/  UISETP.NE.AND UP0, UPT, UR16, 0x1, UPT ;  /* 0x000000011000788c */ /* 0x000fe4000bf05270 */
[----:B------:R-:W-:Y:S02]  /*4a10*/  UP2UR UR17, UPR, URZ, 0x2 ;  /* 0x00000002ff117883 */ /* 0x000fe40008000000 */
[----:B------:R-:W-:Y:S02]  /*4a20*/  UISETP.NE.AND UP1, UPT, UR42, 0x1, UPT ;  /* 0x000000012a00788c */ /* 0x000fe4000bf25270 */
[----:B-1----:R-:W-:Y:S02]  /*4a30*/  UIMAD.WIDE.U32 UR20, UR4, UR14, URZ ;  /* 0x0000000e041472a5 */ /* 0x002fe4000f8e00ff */
[----:B------:R-:W-:Y:S01]  /*4a40*/  USEL UR8, UR30, UR37, !UP0 ;  /* 0x000000251e087287 */ /* 0x000fe2000c000000 */
[----:B------:R-:W-:Y:S02]  /*4a50*/  UMOV UR5, UR11 ;  /* 0x0000000b00057c82 */ /* 0x000fe40008000000 */
[----:B------:R-:W-:Y:S02]  /*4a60*/  USHF.R.U32.HI UR6, URZ, UR39, UR5 ;  /* 0x00000027ff067299 */ /* 0x000fe40008011605 */
[----:B------:R-:W-:Y:S02]  /*4a70*/  UIMAD.WIDE.U32 UR22, UR8, UR14, URZ ;  /* 0x0000000e081672a5 */ /* 0x000fe4000f8e00ff */
[----:B------:R-:W-:Y:S02]  /*4a80*/  USEL UR6, UR7, UR6, !UP2 ;  /* 0x0000000607067287 */ /* 0x000fe4000d000000 */
[----:B------:R-:W-:Y:S02]  /*4a90*/  UISETP.NE.AND UP2, UPT, UR12, URZ, UPT ;  /* 0x000000ff0c00728c */ /* 0x000fe4000bf45270 */
[----:B------:R-:W-:Y:S01]  /*4aa0*/  UIMAD.WIDE.U32 UR10, UR6, UR14, URZ ;  /* 0x0000000e060a72a5 */ /* 0x000fe2000f8e00ff */
[----:B------:R-:W-:Y:S02]  /*4ab0*/  UMOV UR5, UR19 ;  /* 0x0000001300057c82 */ /* 0x000fe40008000000 */
[----:B------:R-:W-:Y:S03]  /*4ac0*/  USHF.R.U32.HI UR9, URZ, UR33, UR5 ;  /* 0x00000021ff097299 */ /* 0x000fe60008011605 */
[----:B------:R-:W-:Y:S02]  /*4ad0*/  UMOV UR5, UR21 ;  /* 0x0000001500057c82 */ /* 0x000fe40008000000 */
[----:B------:R-:W-:Y:S03]  /*4ae0*/  @UP1 USHF.R.U32.HI UR4, URZ, UR15, UR5 ;  /* 0x0000000fff041299 */ /* 0x000fe60008011605 */
[----:B------:R-:W-:Y:S01]  /*4af0*/  UMOV UR5, UR23 ;  /* 0x0000001700057c82 */ /* 0x000fe20008000000 */
[----:B------:R-:W-:Y:S02]  /*4b00*/  UIMAD UR4, UR42, UR4, URZ ;  /* 0x000000042a0472a4 */ /* 0x000fe4000f8e02ff */
[----:B------:R-:W-:Y:S02]  /*4b10*/  @UP1 USHF.R.U32.HI UR8, URZ, UR15, UR5 ;  /* 0x0000000fff081299 */ /* 0x000fe40008011605 */
[----:B------:R-:W-:Y:S02]  /*4b20*/  USEL UR5, UR13, UR9, !UP0 ;  /* 0x000000090d057287 */ /* 0x000fe4000c000000 */
[----:B------:R-:W-:Y:S02]  /*4b30*/  UIMAD UR9, UR42, UR8, URZ ;  /* 0x000000082a0972a4 */ /* 0x000fe4000f8e02ff */
[----:B------:R-:W-:Y:S03]  /*4b40*/  UISETP.GE.AND UP0, UPT, UR6, UR4, UPT ;  /* 0x000000040600728c */ /* 0x000fe6000bf06270 */
[----:B------:R-:W-:Y:S01]  /*4b50*/  UMOV UR4, UR11 ;  /* 0x0000000b00047c82 */ /* 0x000fe20008000000 */
[----:B------:R-:W-:Y:S02]  /*4b60*/  UISETP.GE.OR UP0, UPT, UR5, UR9, UP0 ;  /* 0x000000090500728c */ /* 0x000fe40008706670 */
[----:B------:R-:W-:Y:S02]  /*4b70*/  USHF.R.U32.HI UR4, URZ, UR15, UR4 ;  /* 0x0000000fff047299 */ /* 0x000fe40008011604 */
[----:B------:R-:W-:Y:S02]  /*4b80*/  UIMAD.WIDE.U32 UR10, UR5, UR14, URZ ;  /* 0x0000000e050a72a5 */ /* 0x000fe4000f8e00ff */
[----:B------:R-:W-:Y:S04]  /*4b90*/  USEL UR12, UR6, UR4, !UP1 ;  /* 0x00000004060c7287 */ /* 0x000fe8000c800000 */
[----:B------:R-:W-:Y:S01]  /*4ba0*/  UIADD3 UR9, UPT, UPT, -UR12, URZ, URZ ;  /* 0x000000ff0c097290 */ /* 0x000fe2000fffe1ff */
[----:B------:R-:W-:Y:S02]  /*4bb0*/  @!UP0 UMOV UR4, UR11 ;  /* 0x0000000b00048c82 */ /* 0x000fe40008000000 */
[----:B------:R-:W-:Y:S02]  /*4bc0*/  @!UP0 USHF.R.U32.HI UR4, URZ, UR15, UR4 ;  /* 0x0000000fff048299 */ /* 0x000fe40008011604 */
[----:B------:R-:W-:Y:S02]  /*4bd0*/  UIMAD UR9, UR42, UR9, UR6 ;  /* 0x000000092a0972a4 */ /* 0x000fe4000f8e0206 */
[----:B------:R-:W-:Y:S02]  /*4be0*/  @!UP0 USEL UR4, UR5, UR4, !UP1 ;  /* 0x0000000405048287 */ /* 0x000fe4000c800000 */
[----:B------:R-:W-:Y:S02]  /*4bf0*/  UISETP.NE.AND UP1, UPT, UR17, URZ, UPT ;  /* 0x000000ff1100728c */ /* 0x000fe4000bf25270 */
[----:B------:R-:W-:Y:S02]  /*4c00*/  @!UP0 UIMAD UR9, UR8, UR9, UR4 ;  /* 0x00000009080982a4 */ /* 0x000fe4000f8e0204 */
[----:B------:R-:W-:Y:S02]  /*4c10*/  @!UP0 UIADD3 UR10, UPT, UPT, UR12, -UR4, URZ ;  /* 0x800000040c0a8290 */ /* 0x000fe4000fffe0ff */
[----:B------:R-:W-:Y:S02]  /*4c20*/  UIADD3 UR4, UPT, UPT, -UR5, URZ, URZ ;  /* 0x000000ff05047290 */ /* 0x000fe4000fffe1ff */
[----:B------:R-:W-:Y:S02]  /*4c30*/  UIADD3 UR8, UPT, UPT, -UR6, URZ, URZ ;  /* 0x000000ff06087290 */ /* 0x000fe4000fffe1ff */
[----:B------:R-:W-:Y:S02]  /*4c40*/  @!UP0 UIMAD UR6, UR10, UR42, UR5 ;  /* 0x0000002a0a0682a4 */ /* 0x000fe4000f8e0205 */
[----:B------:R-:W-:Y:S02]  /*4c50*/  UIMAD UR13, UR16, UR4, UR13 ;  /* 0x00000004100d72a4 */ /* 0x000fe4000f8e020d */
[----:B------:R-:W-:Y:S01]  /*4c60*/  UIMAD UR7, UR34, UR8, UR7 ;  /* 0x00000008220772a4 */ /* 0x000fe2000f8e0207 */
[----:B------:R-:W-:Y:S02]  /*4c70*/  @!UP0 UMOV UR5, UR9 ;  /* 0x0000000900058c82 */ /* 0x000fe40008000000 */
[----:B------:R-:W-:Y:S02]  /*4c80*/  UIMAD UR13, UR5, UR16, UR13 ;  /* 0x00000010050d72a4 */ /* 0x000fe4000f8e020d */
[----:B------:R-:W-:Y:S11]  /*4c90*/  UIMAD UR7, UR6, UR34, UR7 ;  /* 0x00000022060772a4 */ /* 0x000ff6000f8e0207 */
[----:B------:R-:W-:Y:S01]  /*4ca0*/  @!UPT UIADD3 URZ, UPT, UPT, URZ, URZ, URZ ;  /* 0x000000fffffff290 */ /* 0x000fe2000fffe0ff */
.L_x_84:
[----:B------:R-:W3:Y:S01]  /*4cb0*/  @!UP3 LDCU.128 UR20, c[0x0][0xb10] ;  /* 0x00016200ff14b7ac */ /* 0x000ee20008000c00 */
[----:B------:R-:W-:Y:S04]  /*4cc0*/  ISETP.NE.U32.AND P0, PT, RZ, UR28, PT ;  /* 0x0000001cff007c0c */ /* 0x000fe8000bf05070 */
[----:B------:R-:W-:Y:S01]  /*4cd0*/  ISETP.NE.AND.EX P0, PT, RZ, UR29, PT, P0 ;  /* 0x0000001dff007c0c */ /* 0x000fe2000bf05300 */
[----:B------:R-:W4:Y:S01]  /*4ce0*/  @!UP3 LDCU UR5, c[0x0][0xb0c] ;  /* 0x00016180ff05b7ac */ /* 0x000f220008000800 */
[----:B---3--:R-:W-:Y:S07]  /*4cf0*/  UIMAD.WIDE.U32 UR8, UR13, UR20, URZ ;  /* 0x000000140d0872a5 */ /* 0x008fee000f8e00ff */
[----:B------:R-:W-:Y:S01]  /*4d00*/  @!UP3 UMOV UR4, UR9 ;  /* 0x000000090004bc82 */ /* 0x000fe20008000000 */
[----:B----4-:R-:W-:Y:S02]  /*4d10*/  @!UP3 UISETP.NE.AND UP0, UPT, UR5, 0x1, UPT ;  /* 0x000000010500b88c */ /* 0x010fe4000bf05270 */
[----:B------:R-:W-:Y:S02]  /*4d20*/  @!UP3 USHF.R.U32.HI UR4, URZ, UR21, UR4 ;  /* 0x00000015ff04b299 */ /* 0x000fe40008011604 */
[----:B------:R-:W-:Y:S02]  /*4d30*/  UIMAD.WIDE.U32 UR8, UR7, UR23, URZ ;  /* 0x00000017070872a5 */ /* 0x000fe4000f8e00ff */
[----:B------:R-:W-:Y:S02]  /*4d40*/  @!UP3 USEL UR10, UR13, UR4, !UP0 ;  /* 0x000000040d0ab287 */ /* 0x000fe4000c000000 */
[----:B------:R-:W-:Y:S03]  /*4d50*/  @!UP3 UISETP.NE.AND UP0, UPT, UR22, 0x1, UPT ;  /* 0x000000011600b88c */ /* 0x000fe6000bf05270 */
[----:B------:R-:W-:Y:S02]  /*4d60*/  @!UP3 UMOV UR6, UR9 ;  /* 0x000000090006bc82 */ /* 0x000fe40008000000 */
[----:B------:R-:W3:Y:S02]  /*4d70*/  @!UP3 LDCU UR4, c[0x0][0xb20] ;  /* 0x00016400ff04b7ac */ /* 0x000ee40008000800 */
[----:B---3--:R-:W-:Y:S04]  /*4d80*/  @!UP3 USHF.R.U32.HI UR6, URZ, UR4, UR6 ;  /* 0x00000004ff06b299 */ /* 0x008fe80008011606 */
[----:B------:R-:W-:Y:S04]  /*4d90*/  @!UP3 USEL UR6, UR7, UR6, !UP0 ;  /* 0x000000060706b287 */ /* 0x000fe8000c000000 */
[----:B------:R-:W-:Y:S02]  /*4da0*/  @!UP3 UIADD3 UR4, UPT, UPT, -UR10, UR6, URZ ;  /* 0x000000060a04b290 */ /* 0x000fe4000fffe1ff */
[----:B------:R-:W-:Y:S02]  /*4db0*/  @!UP3 UIADD3 UR6, UPT, UPT, UR10, -UR6, URZ ;  /* 0x800000060a06b290 */ /* 0x000fe4000fffe0ff */
[----:B------:R-:W-:Y:S02]  /*4dc0*/  @!UP3 UIMAD UR13, UR4, UR5, UR13 ;  /* 0x00000005040db2a4 */ /* 0x000fe4000f8e020d */
[----:B------:R-:W-:Y:S01]  /*4dd0*/  @!UP3 UIMAD UR7, UR6, UR22, UR7 ;  /* 0x000000160607b2a4 */ /* 0x000fe2000f8e0207 */
[----:B------:R-:W-:Y:S11]  /*4de0*/  BRA.U UP4, `(.L_x_85) ;  /* 0x0000000104107547 */ /* 0x000ff6000b800000 */
[----:B--2---:R-:W-:Y:S04]  /*4df0*/  MOV R0, UR38 ;  /* 0x0000002600007c02 */ /* 0x004fe80008000f00 */
[----:B------:R-:W-:Y:S04]  /*4e00*/  SHF.L.U32 R3, R0, 0x1f, RZ ;  /* 0x0000001f00037819 */ /* 0x000fe800000006ff */
[----:B------:R-:W2:Y:S02]  /*4e10*/  SYNCS.PHASECHK.TRANS64.TRYWAIT P1, [UR24+0xd8], R3 ;  /* 0x0000d803ff0075a7 */ /* 0x000ea40008021118 */
[----:B--2---:R-:W-:Y:S05]  /*4e20*/  @!P1 BRA `(.L_x_86) ;  /* 0x0000002400f89947 */ /* 0x004fea0003800000 */
.L_x_85:
[----:B------:R-:W-:Y:S05]  /*4e30*/  BRA.U !UP6, `(.L_x_87) ;  /* 0x000000010e387547 */ /* 0x000fea000b800000 */
[----:B------:R-:W-:Y:S01]  /*4e40*/  UPLOP3.LUT UP1, UPT, UPT, UPT, UP5, 0x80, 0x8 ;  /* 0x000000000008789c */ /* 0x000fe20003f2f050 */
[----:B--2---:R-:W-:Y:S01]  /*4e50*/  HFMA2 R0, -RZ, RZ, 0, 5.9604644775390625e-08 ;  /* 0x00000001ff007431 */ /* 0x004fe200000001ff */
[----:B------:R-:W2:Y:S01]  /*4e60*/  LDCU.64 UR8, c[0x0][0x358] ;  /* 0x00006b00ff0877ac */ /* 0x000ea20008000a00 */
[----:B------:R-:W-:Y:S03]  /*4e70*/  IMAD.MOV.U32 R23, RZ, RZ, 0x1 ;  /* 0x00000001ff177424 */ /* 0x000fe600078e00ff */
[----:B------:R-:W-:Y:S05]  /*4e80*/  PLOP3.LUT P1, PT, PT, PT, UP1, 0x80, 0x8 ;  /* 0x000000000008781c */ /* 0x000fea0003f2f018 */
[----:B------:R-:W3:Y:S01]  /*4e90*/  @UP1 LDCU.64 UR4, c[0x0][0x888] ;  /* 0x00011100ff0417ac */ /* 0x000ee20008000a00 */
[----:B------:R-:W-:Y:S07]  /*4ea0*/  @UP1 UIMAD UR6, UR36, UR28, URZ ;  /* 0x0000001c240612a4 */ /* 0x000fee000f8e02ff */
[----:B------:R-:W-:Y:S01]  /*4eb0*/  @!P1 PRMT R23, R0, 0x7610, R23 ;  /* 0x0000761000179816 */ /* 0x000fe20000000017 */
[----:B---3--:R-:W-:Y:S06]  /*4ec0*/  @UP1 UIMAD.WIDE UR4, UR6, 0x4, UR4 ;  /* 0x00000004060418a5 */ /* 0x008fec000f8e0204 */
[----:B------:R-:W-:Y:S01]  /*4ed0*/  IMAD.U32 R2, RZ, RZ, UR4 ;  /* 0x00000004ff027e24 */ /* 0x000fe2000f8e00ff */
[----:B------:R-:W-:Y:S04]  /*4ee0*/  MOV R3, UR5 ;  /* 0x0000000500037c02 */ /* 0x000fe80008000f00 */
[----:B------:R-:W3:Y:S01]  /*4ef0*/  @!UP1 LDCU UR4, c[0x0][0x880] ;  /* 0x00011000ff0497ac */ /* 0x000ee20008000800 */
[----:B--2--5:R4:W5:Y:S02]  /*4f00*/  @P1 LDG.E R19, desc[UR8][R2.64] ;  /* 0x0000000802131981 */ /* 0x024964000c1e1900 */
[----:B---34-:R-:W-:Y:S07]  /*4f10*/  @!P1 IMAD.U32 R19, RZ, RZ, UR4 ;  /* 0x00000004ff139e24 */ /* 0x018fee000f8e00ff */
.L_x_87:
[----:B-----5:R-:W-:Y:S01]  /*4f20*/  @!P0 FSETP.EQ.AND P2, PT, R19, RZ, PT ;  /* 0x000000ff1300820b */ /* 0x020fe20003f42000 */
[----:B------:R-:W-:Y:S01]  /*4f30*/  @!UPT UIADD3 URZ, UPT, UPT, URZ, URZ, URZ ;  /* 0x000000fffffff290 */ /* 0x000fe2000fffe0ff */
[----:B------:R-:W-:Y:S11]  /*4f40*/  @!P0 BRA `(.L_x_88) ;  /* 0x0000000000148947 */ /* 0x000ff60003800000 */
[----:B------:R-:W-:Y:S02]  /*4f50*/  LOP3.LUT P0, RZ, R23, 0xff, RZ, 0xc0, !PT ;  /* 0x000000ff17ff7812 */ /* 0x000fe4000780c0ff */
[----:B------:R-:W-:Y:S04]  /*4f60*/  PLOP3.LUT P2, PT, PT, PT, UP1, 0x80, 0x8 ;  /* 0x000000000008781c */ /* 0x000fe80003f4f018 */
[----:B------:R-:W-:Y:S07]  /*4f70*/  PLOP3.LUT P2, PT, P2, PT, PT, 0x8, 0x80 ;  /* 0x000000000080781c */ /* 0x000fee000174e170 */
[----:B------:R-:W-:Y:S11]  /*4f80*/  @P0 FSETP.EQ.AND P2, PT, R19, RZ, PT ;  /* 0x000000ff1300020b */ /* 0x000ff60003f42000 */
[----:B------:R-:W-:Y:S02]  /*4f90*/  @!UPT UIADD3 URZ, UPT, UPT, URZ, URZ, URZ ;  /* 0x000000fffffff290 */ /* 0x000fe4000fffe0ff */
.L_x_88:
[----:B------:R-:W-:Y:S01]  /*4fa0*/  ULEA UR4, UR25, UR24, 0x3 ;  /* 0x0000001819047291 */ /* 0x000fe2000f8e18ff */
[----:B--2---:R-:W-:Y:S02]  /*4fb0*/  SHF.L.U32 R0, R11, 0x1f, RZ ;  /* 0x0000001f0b007819 */ /* 0x004fe400000006ff */
[----:B------:R-:W-:Y:S01]  /*4fc0*/  ELECT P1, URZ, PT ;  /* 0x0000000000ff782f */ /* 0x000fe20003820000 */
[----:B------:R-:W-:Y:S05]  /*4fd0*/  VIADD R10, R10, 0x1 ;  /* 0x000000010a0a7836 */ /* 0x000fea0000000000 */
[----:B------:R-:W2:Y:S02]  /*4fe0*/  SYNCS.PHASECHK.TRANS64.TRYWAIT P0, [UR4+0xc0], R0 ;  /* 0x0000c000ff0075a7 */ /* 0x000ea40008001104 */
[----:B--2---:R-:W-:Y:S05]  /*4ff0*/  @!P0 BRA `(.L_x_89) ;  /* 0x00000024009c8947 */ /* 0x004fea0003800000 */
.L_x_161:
[----:B------:R-:W-:Y:S01]  /*5000*/  UIADD3 UR9, UPT, UPT, UR4, 0xb0, URZ ;  /* 0x000000b004097890 */ /* 0x000fe2000fffe0ff */
[----:B------:R-:W-:Y:S01]  /*5010*/  PLOP3.LUT P1, PT, P2, P1, PT, 0xf2, 0x2f ;  /* 0x00000000002f781c */ /* 0x000fe20001723e72 */
[----:B------:R-:W-:Y:S01]  /*5020*/  UPLOP3.LUT UP4, UPT, UPT, UPT, UPT, 0x80, 0x8 ;  /* 0x000000000008789c */ /* 0x000fe20003f8f070 */
[----:B------:R-:W-:Y:S01]  /*5030*/  UMOV UR20, 0x0 ;  /* 0x0000000000147882 */ /* 0x000fe20000000000 */
[----:B------:R-:W-:Y:S01]  /*5040*/  UMOV UR21, 0x10000000 ;  /* 0x1000000000157882 */ /* 0x000fe20000000000 */
[----:B------:R-:W-:Y:S01]  /*5050*/  UMOV UR12, UR36 ;  /* 0x00000024000c7c82 */ /* 0x000fe20008000000 */
[----:B------:R-:W-:Y:S08]  /*5060*/  UMOV UR36, UR26 ;  /* 0x0000001a00247c82 */ /* 0x000ff00008000000 */
[----:B------:R-:W-:Y:S01]  /*5070*/  VOTEU.ALL UP0, P1 ;  /* 0x0000000000ff7886 */ /* 0x000fe20000800000 */
[----:B------:R-:W-:Y:S04]  /*5080*/  @!P1 IADD3 R2, P0, PT, R12, 0x580, RZ ;  /* 0x000005800c029810 */ /* 0x000fe80007f1e0ff */
[----:B------:R-:W-:Y:S01]  /*5090*/  @!UP0 ULEA UR5, UR25, UR24, 0xb ;  /* 0x0000001819058291 */ /* 0x000fe2000f8e58ff */
[----:B--2---:R-:W-:Y:S01]  /*50a0*/  @!P1 IMAD.X R0, RZ, RZ, R13, P0 ;  /* 0x000000ffff009224 */ /* 0x004fe200000e060d */
[----:B------:R-:W-:Y:S01]  /*50b0*/  @!UP0 USHF.L.U32 UR10, UR45, 0x4, URZ ;  /* 0x000000042d0a8899 */ /* 0x000fe200080006ff */
[----:B------:R-:W-:Y:S01]  /*50c0*/  @!P1 R2UR UR6, R2 ;  /* 0x00000000020692ca */ /* 0x000fe200000e0000 */
[----:B------:R-:W-:Y:S01]  /*50d0*/  @!UP0 UIADD3 UR8, UPT, UPT, UR5, 0x200, URZ ;  /* 0x0000020005088890 */ /* 0x000fe2000fffe0ff */
[C---:B------:R-:W-:Y:S01]  /*50e0*/  ISETP.NE.AND P0, PT, R10.reuse, 0x2, PT ;  /* 0x000000020a00780c */ /* 0x040fe20003f05270 */
[----:B------:R-:W-:Y:S02]  /*50f0*/  UIADD3 UR5, UPT, UPT, UR25, 0x1, URZ ;  /* 0x0000000119057890 */ /* 0x000fe4000fffe0ff */
[----:B------:R-:W-:Y:S01]  /*5100*/  @!UP0 USHF.L.U32 UR11, UR46, 0x6, URZ ;  /* 0x000000062e0b8899 */ /* 0x000fe200080006ff */
[----:B------:R-:W-:Y:S01]  /*5110*/  SEL R10, R10, RZ, P0 ;  /* 0x000000ff0a0a7207 */ /* 0x000fe20000000000 */
[----:B------:R-:W-:Y:S02]  /*5120*/  UISETP.NE.AND UP0, UPT, UR5, 0x2, UPT ;  /* 0x000000020500788c */ /* 0x000fe4000bf05270 */
[----:B------:R-:W-:Y:S02]  /*5130*/  UIADD3 UR45, UPT, UPT, UR7, UR57, URZ ;  /* 0x00000039072d7290 */ /* 0x000fe4000fffe0ff */
[----:B------:R-:W-:Y:S01]  /*5140*/  USEL UR25, UR5, URZ, UP0 ;  /* 0x000000ff05197287 */ /* 0x000fe20008000000 */
[----:B------:R-:W-:Y:S01]  /*5150*/  @!P1 R2UR UR5, R0 ;  /* 0x00000000000592ca */ /* 0x000fe200000e0000 */
[----:B------:R-:W-:Y:S01]  /*5160*/  IMAD.U32 R2, RZ, RZ, UR6 ;  /* 0x00000006ff027e24 */ /* 0x000fe2000f8e00ff */
[----:B------:R-:W-:Y:S01]  /*5170*/  USEL UR17, URZ, 0x1, UP0 ;  /* 0x00000001ff117887 */ /* 0x000fe20008000000 */
[----:B------:R-:W-:Y:S01]  /*5180*/  SEL R0, RZ, 0x1, P0 ;  /* 0x00000001ff007807 */ /* 0x000fe20000000000 */
[----:B------:R-:W-:Y:S01]  /*5190*/  VOTEU.ALL UP0, P1 ;  /* 0x0000000000ff7886 */ /* 0x000fe20000800000 */
[----:B------:R-:W-:Y:S01]  /*51a0*/  UIADD3 UR46, UPT, UPT, UR13, UR60, URZ ;  /* 0x0000003c0d2e7290 */ /* 0x000fe2000fffe0ff */
[----:B------:R-:W-:Y:S02]  /*51b0*/  @!P1 R2UR UR18, R2 ;  /* 0x00000000021292ca */ /* 0x000fe400000e0000 */
[----:B------:R-:W-:Y:S02]  /*51c0*/  LOP3.LUT R9, R9, R0, RZ, 0x3c, !PT ;  /* 0x0000000009097212 */ /* 0x000fe400078e3cff */
[----:B------:R-:W-:Y:S03]  /*51d0*/  LOP3.LUT R11, R11, UR17, RZ, 0x3c, !PT ;  /* 0x000000110b0b7c12 */ /* 0x000fe6000f8e3cff */
[----:B------:R-:W-:Y:S01]  /*51e0*/  IMAD.U32 R3, RZ, RZ, UR5 ;  /* 0x00000005ff037e24 */ /* 0x000fe2000f8e00ff */
[----:B------:R-:W-:Y:S04]  /*51f0*/  UPRMT UR5, UR52, 0x654, UR9 ;  /* 0x0000065434057896 */ /* 0x000fe80008000009 */
[----:B------:R-:W-:Y:S11]  /*5200*/  @!P1 R2UR UR19, R3 ;  /* 0x00000000031392ca */ /* 0x000ff600000e0000 */
[----:B------:R-:W-:Y:S02]  /*5210*/  @!UPT UIADD3 URZ, UPT, UPT, URZ, URZ, URZ ;  /* 0x000000fffffff290 */ /* 0x000fe4000fffe0ff */
[----:B------:R2:W-:Y:S01]  /*5220*/  @!UP0 UTMALDG.3D [UR8], [UR18], desc[UR20] ;  /* 0x00001408120085b4 */ /* 0x0005e20008011000 */
[----:B------:R2:W-:Y:S01]  /*5230*/  @!P1 SYNCS.ARRIVE.TRANS64.RED.A0TR RZ, [UR4+0xb0], R8 ;  /* 0x0000b008ffff99a7 */ /* 0x0005e20008300404 */
[----:B------:R-:W-:Y:S01]  /*5240*/  SYNCS.ARRIVE.TRANS64.RED.A1T0 RZ, [UR5], RZ ;  /* 0x000000ffffff79a7 */ /* 0x000fe20008100405 */
[----:B------:R-:W-:Y:S05]  /*5250*/  BRA.U UP2, `(.L_x_90) ;  /* 0xfffffff502587547 */ /* 0x000fea000b83ffff */
[----:B------:R-:W-:Y:S01]  /*5260*/  UIADD3 UR24, UPT, UPT, UR24, 0xc0, URZ ;  /* 0x000000c018187890 */ /* 0x000fe2000fffe0ff */
[----:B------:R-:W-:-:S03]  /*5270*/  SHF.L.U32 R3, R11, 0x1f, RZ ;  /* 0x0000001f0b037819 */ /* 0x000fc600000006ff */
[----:B------:R-:W-:-:S09]  /*5280*/  ULEA UR4, UR25, UR24, 0x3 ;  /* 0x0000001819047291 */ /* 0x000fd2000f8e18ff */
[----:B------:R-:W3:Y:S02]  /*5290*/  SYNCS.PHASECHK.TRANS64.TRYWAIT P0, [UR4], R3 ;  /* 0x00000003ff0075a7 */ /* 0x000ee40008001104 */
[----:B---3--:R-:W-:Y:S05]  /*52a0*/  @!P0 BRA `(.L_x_91) ;  /* 0x0000002400088947 */ /* 0x008fea0003800000 */
.L_x_163:
[----:B------:R-:W-:-:S04]  /*52b0*/  UIADD3 UR4, UPT, UPT, UR25, 0x1, URZ ;  /* 0x0000000119047890 */ /* 0x000fc8000fffe0ff */
[----:B------:R-:W-:-:S04]  /*52c0*/  UISETP.NE.AND UP0, UPT, UR4, 0x2, UPT ;  /* 0x000000020400788c */ /* 0x000fc8000bf05270 */
[----:B------:R-:W-:Y:S02]  /*52d0*/  USEL UR5, URZ, 0x1, UP0 ;  /* 0x00000001ff057887 */ /* 0x000fe40008000000 */
[----:B------:R-:W-:-:S04]  /*52e0*/  USEL UR4, UR4, URZ, UP0 ;  /* 0x000000ff04047287 */ /* 0x000fc80008000000 */
[----:B------:R-:W-:Y:S01]  /*52f0*/  ULEA UR4, UR4, UR24, 0x3 ;  /* 0x0000001804047291 */ /* 0x000fe2000f8e18ff */
[----:B---3--:R-:W-:-:S04]  /*5300*/  LOP3.LUT R3, R11, UR5, RZ, 0x3c, !PT ;  /* 0x000000050b037c12 */ /* 0x008fc8000f8e3cff */
[----:B------:R-:W-:Y:S01]  /*5310*/  SHF.L.U32 R3, R3, 0x1f, RZ ;  /* 0x0000001f03037819 */ /* 0x000fe200000006ff */
[----:B------:R-:W-:-:S07]  /*5320*/  IMAD.U32 R0, RZ, RZ, UR4 ;  /* 0x00000004ff007e24 */ /* 0x000fce000f8e00ff */
.L_x_92:
[----:B---3--:R3:W4:Y:S02]  /*5330*/  SYNCS.PHASECHK.TRANS64.TRYWAIT P0, [R0+URZ], R3 ;  /* 0x00000003000075a7 */ /* 0x00872400080011ff */
[----:B----4-:R-:W-:Y:S05]  /*5340*/  @!P0 NANOSLEEP.SYNCS 0x989680 ;  /* 0x009896800000895d */ /* 0x010fea0003900000 */
[----:B------:R-:W4:Y:S02]  /*5350*/  @!P0 SYNCS.PHASECHK.TRANS64 P0, [R0+URZ], R3 ;  /* 0x00000003000085a7 */ /* 0x000f2400080010ff */
[----:B-12-4-:R-:W-:Y:S05]  /*5360*/  @P0 EXIT ;  /* 0x000000000000094d */ /* 0x016fea0003800000 */
[----:B------:R-:W-:Y:S05]  /*5370*/  BRA `(.L_x_92) ;  /* 0xfffffffc00ec7947 */ /* 0x000fea000383ffff */
.L_x_82:
[----:B------:R-:W-:-:S06]  /*5380*/  UISETP.GE.AND UP0, UPT, UR18, 0x4, UPT ;  /* 0x000000041200788c */ /* 0x000fcc000bf06270 */
[----:B------:R-:W-:-:S13]  /*5390*/  PLOP3.LUT P0, PT, PT, PT, UP0, 0x80, 0x8 ;  /* 0x000000000008781c */ /* 0x000fda0003f0f008 */
[----:B-1----:R-:W-:Y:S05]  /*53a0*/  @!P0 EXIT ;  /* 0x000000000000894d */ /* 0x002fea0003800000 */
[----:B------:R-:W-:Y:S01]  /*53b0*/  BAR.SYNC.DEFER_BLOCKING 0x6, 0xa0 ;  /* 0x0182800000007b1d */ /* 0x000fe20000010000 */
[C---:B------:R-:W-:Y:S01]  /*53c0*/  IMAD.SHL.U32 R4, R48.reuse, 0x10, RZ ;  /* 0x0000001030047824 */ /* 0x040fe200078e00ff */
[----:B------:R-:W-:Y:S01]  /*53d0*/  SHF.R.U32.HI R5, RZ, 0x1, R48 ;  /* 0x00000001ff057819 */ /* 0x000fe20000011630 */
[C---:B------:R-:W-:Y:S01]  /*53e0*/  IMAD.SHL.U32 R47, R48.reuse, 0x8, RZ ;  /* 0x00000008302f7824 */ /* 0x040fe200078e00ff */
[----:B------:R-:W-:Y:S01]  /*53f0*/  CS2R R44, SRZ ;  /* 0x00000000002c7805 */ /* 0x000fe2000001ff00 */
[----:B------:R-:W-:Y:S01]  /*5400*/  IMAD.U32 R16, R48, 0x10000, RZ ;  /* 0x0001000030107824 */ /* 0x000fe200078e00ff */
[----:B------:R-:W-:Y:S02]  /*5410*/  UMOV UR44, 0x400 ;  /* 0x00000400002c7882 */ /* 0x000fe40000000000 */
[----:B------:R-:W1:Y:S01]  /*5420*/  LDC.64 R32, c[0x0][0x888] ;  /* 0x00022200ff207b82 */ /* 0x000e620000000a00 */
[----:B------:R-:W-:Y:S01]  /*5430*/  ULEA UR44, UR52, UR44, 0x18 ;  /* 0x0000002c342c7291 */ /* 0x000fe2000f8ec0ff */
[----:B------:R-:W-:Y:S01]  /*5440*/  LOP3.LUT R2, R4, 0x40, RZ, 0xc0, !PT ;  /* 0x0000004004027812 */ /* 0x000fe200078ec0ff */
[----:B------:R-:W-:Y:S01]  /*5450*/  IMAD.MOV.U32 R46, RZ, RZ, 0x1 ;  /* 0x00000001ff2e7424 */ /* 0x000fe200078e00ff */
[----:B------:R-:W-:Y:S01]  /*5460*/  LOP3.LUT R47, R47, 0x300, RZ, 0xc0, !PT ;  /* 0x000003002f2f7812 */ /* 0x000fe200078ec0ff */
[----:B------:R-:W-:Y:S01]  /*5470*/  IMAD.MOV.U32 R41, RZ, RZ, RZ ;  /* 0x000000ffff297224 */ /* 0x000fe200078e00ff */
[----:B------:R-:W-:Y:S01]  /*5480*/  LOP3.LUT R5, R2, 0x8, R5, 0xf8, !PT ;  /* 0x0000000802057812 */ /* 0x000fe200078ef805 */
[----:B------:R-:W-:Y:S01]  /*5490*/  IMAD.SHL.U32 R2, R48, 0x2, RZ ;  /* 0x0000000230027824 */ /* 0x000fe200078e00ff */
[----:B------:R-:W2:Y:S01]  /*54a0*/  LDC.64 R34, c[0x0][0x890] ;  /* 0x00022400ff227b82 */ /* 0x000ea20000000a00 */
[----:B------:R-:W-:-:S02]  /*54b0*/  LOP3.LUT R47, R47, 0x30, R4, 0xf8, !PT ;  /* 0x000000302f2f7812 */ /* 0x000fc400078ef804 */
[----:B------:R-:W-:Y:S02]  /*54c0*/  CS2R R42, SRZ ;  /* 0x00000000002a7805 */ /* 0x000fe4000001ff00 */
[----:B------:R-:W-:Y:S01]  /*54d0*/  LOP3.LUT R16, R16, 0x600000, RZ, 0xc0, !PT ;  /* 0x0060000010107812 */ /* 0x000fe200078ec0ff */
[----:B------:R-:W3:Y:S01]  /*54e0*/  LDCU UR54, c[0x0][0x370] ;  /* 0x00006e00ff3677ac */ /* 0x000ee20008000800 */
[----:B------:R-:W-:Y:S02]  /*54f0*/  LOP3.LUT R2, R5, 0x8, R2, 0x78, !PT ;  /* 0x0000000805027812 */ /* 0x000fe400078e7802 */
[----:B------:R-:W-:Y:S01]  /*5500*/  LOP3.LUT R47, R47, 0x80, R4, 0xf8, !PT ;  /* 0x000000802f2f7812 */ /* 0x000fe200078ef804 */
[----:B------:R-:W4:Y:S01]  /*5510*/  LDC.64 R30, c[0x0][0x8b0] ;  /* 0x00022c00ff1e7b82 */ /* 0x000f220000000a00 */
[----:B------:R-:W3:Y:S01]  /*5520*/  LDS R3, [UR44+0x190] ;  /* 0x0001902cff037984 */ /* 0x000ee20008000800 */
[----:B------:R-:W-:Y:S01]  /*5530*/  LOP3.LUT R48, R48, 0x60, RZ, 0xc0, !PT ;  /* 0x0000006030307812 */ /* 0x000fe200078ec0ff */
[----:B------:R-:W1:Y:S01]  /*5540*/  LDCU UR43, c[0x0][0xb0c] ;  /* 0x00016180ff2b77ac */ /* 0x000e620008000800 */
[----:B------:R-:W-:Y:S01]  /*5550*/  LOP3.LUT R47, R47, R2, RZ, 0xfc, !PT ;  /* 0x000000022f2f7212 */ /* 0x000fe200078efcff */
[----:B------:R-:W-:Y:S01]  /*5560*/  IMAD.MOV.U32 R2, RZ, RZ, RZ ;  /* 0x000000ffff027224 */ /* 0x000fe200078e00ff */
[----:B------:R-:W1:Y:S02]  /*5570*/  LDCU UR63, c[0x0][0xb20] ;  /* 0x00016400ff3f77ac */ /* 0x000e640008000800 */
[----:B------:R-:W1:Y:S01]  /*5580*/  LDC.64 R28, c[0x0][0x8a8] ;  /* 0x00022a00ff1c7b82 */ /* 0x000e620000000a00 */
[----:B------:R-:W-:Y:S01]  /*5590*/  IMAD.SHL.U32 R47, R47, 0x2, RZ ;  /* 0x000000022f2f7824 */ /* 0x000fe200078e00ff */
[----:B------:R-:W1:Y:S01]  /*55a0*/  LDCU UR39, c[0x0][0xb30] ;  /* 0x00016600ff2777ac */ /* 0x000e620008000800 */
[----:B------:R-:W1:Y:S01]  /*55b0*/  LDCU.64 UR58, c[0x0][0x888] ;  /* 0x00011100ff3a77ac */ /* 0x000e620008000a00 */
[----:B------:R-:W1:Y:S01]  /*55c0*/  LDCU.64 UR40, c[0x0][0xb28] ;  /* 0x00016500ff2877ac */ /* 0x000e620008000a00 */
[----:B------:R-:W1:Y:S01]  /*55d0*/  LDCU.128 UR48, c[0x0][0xb10] ;  /* 0x00016200ff3077ac */ /* 0x000e620008000c00 */
[----:B------:R-:W1:Y:S01]  /*55e0*/  LDCU UR53, c[0x0][0x374] ;  /* 0x00006e80ff3577ac */ /* 0x000e620008000800 */
[----:B------:R-:W-:Y:S01]  /*55f0*/  UIADD3 UR61, UPT, UPT, UR44, 0x200, URZ ;  /* 0x000002002c3d7890 */ /* 0x000fe2000fffe0ff */
[----:B------:R-:W-:Y:S01]  /*5600*/  UMOV UR47, URZ ;  /* 0x000000ff002f7c82 */ /* 0x000fe20008000000 */
[----:B--23--:R-:W-:-:S10]  /*5610*/  IMAD.IADD R16, R3, 0x1, R16 ;  /* 0x0000000103107824 */ /* 0x00cfd400078e0210 */
.L_x_112:
[C---:B------:R-:W-:Y:S02]  /*5620*/  LEA R8, R41.reuse, UR44, 0x3 ;  /* 0x0000002c29087c11 */ /* 0x040fe4000f8e18ff */
[----:B------:R-:W-:Y:S02]  /*5630*/  SHF.L.U32 R3, R44, 0x1f, RZ ;  /* 0x0000001f2c037819 */ /* 0x000fe400000006ff */
[----:B------:R-:W-:Y:S02]  /*5640*/  LEA R5, R41, UR44, 0x4 ;  /* 0x0000002c29057c11 */ /* 0x000fe4000f8e20ff */
[----:B--2---:R-:W2:Y:S02]  /*5650*/  SYNCS.PHASECHK.TRANS64.TRYWAIT P0, [R8+URZ+0xe0], R3 ;  /* 0x0000e003080075a7 */ /* 0x004ea400080011ff */
[----:B-12---:R-:W-:Y:S05]  /*5660*/  @!P0 BRA `(.L_x_93) ;  /* 0x0000002000308947 */ /* 0x006fea0003800000 */
.L_x_164:
[----:B------:R-:W3:Y:S01]  /*5670*/  LDS.128 R4, [R5+0x170] ;  /* 0x0001700005047984 */ /* 0x000ee20000000c00 */
[----:B------:R-:W-:Y:S01]  /*5680*/  UISETP.GE.AND UP0, UPT, UR42, 0x1, UPT ;  /* 0x000000012a00788c */ /* 0x000fe2000bf06270 */
[----:B------:R-:W-:Y:S01]  /*5690*/  @!PT LDS RZ, [RZ] ;  /* 0x00000000fffff984 */ /* 0x000fe20000000800 */
[----:B------:R-:W-:Y:S01]  /*56a0*/  @!PT LDS RZ, [RZ] ;  /* 0x00000000fffff984 */ /* 0x000fe20000000800 */
[----:B------:R-:W-:Y:S01]  /*56b0*/  @!PT LDS RZ, [RZ] ;  /* 0x00000000fffff984 */ /* 0x000fe20000000800 */
[----:B------:R-:W-:Y:S01]  /*56c0*/  @!PT LDS RZ, [RZ] ;  /* 0x00000000fffff984 */ /* 0x000fe20000000800 */
[----:B------:R1:W-:Y:S06]  /*56d0*/  MEMBAR.ALL.CTA ;  /* 0x0000000000007992 */ /* 0x0003ec0000008000 */
[----:B-1----:R-:W1:Y:S01]  /*56e0*/  FENCE.VIEW.ASYNC.S ;  /* 0x00000000000073c6 */ /* 0x002e620000000000 */
[----:B---3--:R-:W-:Y:S11]  /*56f0*/  LOP3.LUT P0, RZ, R6, 0x1, RZ, 0xc0, !PT ;  /* 0x0000000106ff7812 */ /* 0x008ff6000780c0ff */
[----:B------:R-:W-:Y:S02]  /*5700*/  @!UPT UIADD3 URZ, UPT, UPT, URZ, URZ, URZ ;  /* 0x000000fffffff290 */ /* 0x000fe4000fffe0ff */
[----:B-1----:R-:W-:Y:S01]  /*5710*/  VOTEU.ANY UP1, P0 ;  /* 0x0000000000ff7886 */ /* 0x002fe20000020100 */
[----:B------:R-:W-:Y:S01]  /*5720*/  PLOP3.LUT P0, PT, PT, PT, UP1, 0x80, 0x8 ;  /* 0x000000000008781c */ /* 0x000fe20003f0f018 */
[----:B------:R-:W-:Y:S11]  /*5730*/  UP2UR UR56, UPR, URZ, 0x2 ;  /* 0x00000002ff387883 */ /* 0x000ff60008000000 */
[----:B------:R-:W-:Y:S01]  /*5740*/  @!UPT UIADD3 URZ, UPT, UPT, URZ, URZ, URZ ;  /* 0x000000fffffff290 */ /* 0x000fe2000fffe0ff */
[----:B------:R-:W-:Y:S02]  /*5750*/  @P0 SHF.R.U32.HI R0, RZ, 0x10, R5 ;  /* 0x00000010ff000819 */ /* 0x000fe40000011605 */
[----:B--2---:R-:W-:Y:S02]  /*5760*/  @P0 MOV R3, R4 ;  /* 0x0000000400030202 */ /* 0x004fe40000000f00 */
        /* <DEDUP_REMOVED lines=12> */
[----:B------:R-:W-:Y:S02]  /*5830*/  UIMAD.WIDE.U32 UR6, UR54, UR48, URZ ;  /* 0x00000030360672a5 */ /* 0x000fe4000f8e00ff */
[----:B------:R-:W-:Y:S02]  /*5840*/  UISETP.NE.AND UP0, UPT, UR50, 0x1, UPT ;  /* 0x000000013200788c */ /* 0x000fe4000bf05270 */
[----:B------:R-:W-:Y:S02]  /*5850*/  UIMAD.WIDE.U32 UR8, UR37, UR51, URZ ;  /* 0x00000033250872a5 */ /* 0x000fe4000f8e00ff */
[----:B------:R-:W-:Y:S02]  /*5860*/  UIMAD.WIDE.U32 UR10, UR38, UR48, URZ ;  /* 0x00000030260a72a5 */ /* 0x000fe4000f8e00ff */
[----:B------:R-:W-:Y:S02]  /*5870*/  UISETP.NE.AND UP1, UPT, UR43, 0x1, UPT ;  /* 0x000000012b00788c */ /* 0x000fe4000bf25270 */
[----:B------:R-:W-:Y:S01]  /*5880*/  UISETP.NE.AND UP2, UPT, UR42, 0x1, UPT ;  /* 0x000000012a00788c */ /* 0x000fe2000bf45270 */
[----:B------:R-:W-:Y:S02]  /*5890*/  UMOV UR4, UR5 ;  /* 0x0000000500047c82 */ /* 0x000fe40008000000 */
[----:B------:R-:W-:Y:S03]  /*58a0*/  USHF.R.U32.HI UR5, URZ, UR63, UR4 ;  /* 0x0000003fff057299 */ /* 0x000fe60008011604 */
[----:B------:R-:W-:Y:S02]  /*58b0*/  UMOV UR4, UR7 ;  /* 0x0000000700047c82 */ /* 0x000fe40008000000 */
[----:B------:R-:W-:Y:S02]  /*58c0*/  USHF.R.U32.HI UR7, URZ, UR49, UR4 ;  /* 0x00000031ff077299 */ /* 0x000fe40008011604 */
[----:B------:R-:W-:Y:S02]  /*58d0*/  USEL UR4, UR53, UR5, !UP0 ;  /* 0x0000000535047287 */ /* 0x000fe4000c000000 */
[----:B------:R-:W-:Y:S01]  /*58e0*/  USEL UR7, UR54, UR7, !UP1 ;  /* 0x0000000736077287 */ /* 0x000fe2000c800000 */
[----:B------:R-:W-:Y:S01]  /*58f0*/  UMOV UR5, UR9 ;  /* 0x0000000900057c82 */ /* 0x000fe20008000000 */
[----:B------:R-:W-:Y:S02]  /*5900*/  UIMAD.WIDE.U32 UR8, UR4, UR40, URZ ;  /* 0x00000028040872a5 */ /* 0x000fe4000f8e00ff */
[----:B------:R-:W-:Y:S03]  /*5910*/  USHF.R.U32.HI UR6, URZ, UR63, UR5 ;  /* 0x0000003fff067299 */ /* 0x000fe60008011605 */
[----:B------:R-:W-:Y:S01]  /*5920*/  UMOV UR5, UR11 ;  /* 0x0000000b00057c82 */ /* 0x000fe20008000000 */
[----:B------:R-:W-:Y:S02]  /*5930*/  UIMAD.WIDE.U32 UR10, UR7, UR40, URZ ;  /* 0x00000028070a72a5 */ /* 0x000fe4000f8e00ff */
[----:B------:R-:W-:Y:S02]  /*5940*/  USHF.R.U32.HI UR12, URZ, UR49, UR5 ;  /* 0x00000031ff0c7299 */ /* 0x000fe40008011605 */
[----:B------:R-:W-:Y:S01]  /*5950*/  USEL UR6, UR37, UR6, !UP0 ;  /* 0x0000000625067287 */ /* 0x000fe2000c000000 */
[----:B------:R-:W-:Y:S02]  /*5960*/  UMOV UR5, UR9 ;  /* 0x0000000900057c82 */ /* 0x000fe40008000000 */
[----:B------:R-:W-:Y:S01]  /*5970*/  UMOV UR10, UR11 ;  /* 0x0000000b000a7c82 */ /* 0x000fe20008000000 */
[----:B------:R-:W-:Y:S02]  /*5980*/  @UP2 USHF.R.U32.HI UR4, URZ, UR41, UR5 ;  /* 0x00000029ff042299 */ /* 0x000fe40008011605 */
[----:B------:R-:W-:Y:S02]  /*5990*/  @UP2 USHF.R.U32.HI UR7, URZ, UR41, UR10 ;  /* 0x00000029ff072299 */ /* 0x000fe4000801160a */
[----:B------:R-:W-:Y:S02]  /*59a0*/  UIMAD UR4, UR42, UR4, URZ ;  /* 0x000000042a0472a4 */ /* 0x000fe4000f8e02ff */
[----:B------:R-:W-:Y:S02]  /*59b0*/  UIMAD.WIDE.U32 UR10, UR6, UR40, URZ ;  /* 0x00000028060a72a5 */ /* 0x000fe4000f8e00ff */
[----:B------:R-:W-:Y:S02]  /*59c0*/  USEL UR5, UR38, UR12, !UP1 ;  /* 0x0000000c26057287 */ /* 0x000fe4000c800000 */
[----:B------:R-:W-:Y:S02]  /*59d0*/  UIMAD UR8, UR42, UR7, URZ ;  /* 0x000000072a0872a4 */ /* 0x000fe4000f8e02ff */
[----:B------:R-:W-:Y:S03]  /*59e0*/  UISETP.GE.AND UP0, UPT, UR6, UR4, UPT ;  /* 0x000000040600728c */ /* 0x000fe6000bf06270 */
[----:B------:R-:W-:Y:S01]  /*59f0*/  UMOV UR4, UR11 ;  /* 0x0000000b00047c82 */ /* 0x000fe20008000000 */
[----:B------:R-:W-:Y:S02]  /*5a00*/  UISETP.GE.OR UP0, UPT, UR5, UR8, UP0 ;  /* 0x000000080500728c */ /* 0x000fe40008706670 */
[----:B------:R-:W-:Y:S02]  /*5a10*/  USHF.R.U32.HI UR4, URZ, UR41, UR4 ;  /* 0x00000029ff047299 */ /* 0x000fe40008011604 */
[----:B------:R-:W-:Y:S02]  /*5a20*/  UIMAD.WIDE.U32 UR8, UR5, UR40, URZ ;  /* 0x00000028050872a5 */ /* 0x000fe4000f8e00ff */
[----:B------:R-:W-:Y:S02]  /*5a30*/  USEL UR11, UR6, UR4, !UP2 ;  /* 0x00000004060b7287 */ /* 0x000fe4000d000000 */
[----:B------:R-:W-:Y:S02]  /*5a40*/  UIADD3 UR8, UPT, UPT, -UR5, URZ, URZ ;  /* 0x000000ff05087290 */ /* 0x000fe4000fffe1ff */
[----:B------:R-:W-:Y:S01]  /*5a50*/  UIADD3 UR10, UPT, UPT, -UR11, URZ, URZ ;  /* 0x000000ff0b0a7290 */ /* 0x000fe2000fffe1ff */
[----:B------:R-:W-:Y:S01]  /*5a60*/  @!UP0 UMOV UR4, UR9 ;  /* 0x0000000900048c82 */ /* 0x000fe20008000000 */
[----:B------:R-:W-:Y:S02]  /*5a70*/  UIADD3 UR9, UPT, UPT, -UR6, URZ, URZ ;  /* 0x000000ff06097290 */ /* 0x000fe4000fffe1ff */
[----:B------:R-:W-:Y:S02]  /*5a80*/  @!UP0 USHF.R.U32.HI UR4, URZ, UR41, UR4 ;  /* 0x00000029ff048299 */ /* 0x000fe40008011604 */
[----:B------:R-:W-:Y:S02]  /*5a90*/  UIMAD UR10, UR42, UR10, UR6 ;  /* 0x0000000a2a0a72a4 */ /* 0x000fe4000f8e0206 */
[----:B------:R-:W-:Y:S04]  /*5aa0*/  @!UP0 USEL UR4, UR5, UR4, !UP2 ;  /* 0x0000000405048287 */ /* 0x000fe8000d000000 */
[----:B------:R-:W-:Y:S02]  /*5ab0*/  @!UP0 UIMAD UR10, UR7, UR10, UR4 ;  /* 0x0000000a070a82a4 */ /* 0x000fe4000f8e0204 */
[----:B------:R-:W-:Y:S02]  /*5ac0*/  @!UP0 UIADD3 UR11, UPT, UPT, UR11, -UR4, URZ ;  /* 0x800000040b0b8290 */ /* 0x000fe4000fffe0ff */
[----:B------:R-:W-:Y:S02]  /*5ad0*/  UIMAD UR7, UR43, UR8, UR38 ;  /* 0x000000082b0772a4 */ /* 0x000fe4000f8e0226 */
[----:B------:R-:W-:Y:S02]  /*5ae0*/  @!UP0 UIMAD UR6, UR11, UR42, UR5 ;  /* 0x0000002a0b0682a4 */ /* 0x000fe4000f8e0205 */
[----:B------:R-:W-:Y:S01]  /*5af0*/  UIMAD UR4, UR50, UR9, UR37 ;  /* 0x00000009320472a4 */ /* 0x000fe2000f8e0225 */
[----:B------:R-:W-:Y:S02]  /*5b00*/  @!UP0 UMOV UR5, UR10 ;  /* 0x0000000a00058c82 */ /* 0x000fe40008000000 */
[----:B------:R-:W-:Y:S02]  /*5b10*/  UIMAD UR38, UR5, UR43, UR7 ;  /* 0x0000002b052672a4 */ /* 0x000fe4000f8e0207 */
[----:B------:R-:W-:Y:S11]  /*5b20*/  UIMAD UR37, UR6, UR50, UR4 ;  /* 0x00000032062572a4 */ /* 0x000ff6000f8e0204 */
[----:B------:R-:W-:Y:S01]  /*5b30*/  @!UPT UIADD3 URZ, UPT, UPT, URZ, URZ, URZ ;  /* 0x000000fffffff290 */ /* 0x000fe2000fffe0ff */
.L_x_94:
[----:B------:R-:W-:Y:S01]  /*5b40*/  UISETP.NE.AND UP0, UPT, UR39, 0x1, UPT ;  /* 0x000000012700788c */ /* 0x000fe2000bf05270 */
[----:B------:R-:W-:Y:S10]  /*5b50*/  IADD3 R41, PT, PT, R41, 0x1, RZ ;  /* 0x0000000129297810 */ /* 0x000ff40007ffe0ff */
[----:B------:R-:W2:Y:S01]  /*5b60*/  @!UP0 LDCU.128 UR12, c[0x0][0xb10] ;  /* 0x00016200ff0c87ac */ /* 0x000ea20008000c00 */
[----:B------:R-:W3:Y:S01]  /*5b70*/  @!UP0 LDCU UR5, c[0x0][0xb0c] ;  /* 0x00016180ff0587ac */ /* 0x000ee20008000800 */
[----:B------:R-:W4:Y:S01]  /*5b80*/  @!UP0 LDCU UR10, c[0x0][0xb20] ;  /* 0x00016400ff0a87ac */ /* 0x000f220008000800 */
[----:B--2---:R-:W-:Y:S02]  /*5b90*/  UIMAD.WIDE.U32 UR8, UR38, UR12, URZ ;  /* 0x0000000c260872a5 */ /* 0x004fe4000f8e00ff */
[----:B------:R-:W-:Y:S02]  /*5ba0*/  UIMAD.WIDE.U32 UR6, UR37, UR15, URZ ;  /* 0x0000000f250672a5 */ /* 0x000fe4000f8e00ff */
[----:B------:R-:W-:Y:S03]  /*5bb0*/  @!UP0 UISETP.NE.AND UP1, UPT, UR14, 0x1, UPT ;  /* 0x000000010e00888c */ /* 0x000fe6000bf25270 */
[----:B------:R-:W-:Y:S01]  /*5bc0*/  @!UP0 UMOV UR4, UR9 ;  /* 0x0000000900048c82 */ /* 0x000fe20008000000 */
[----:B---3--:R-:W-:Y:S02]  /*5bd0*/  @!UP0 UISETP.NE.AND UP2, UPT, UR5, 0x1, UPT ;  /* 0x000000010500888c */ /* 0x008fe4000bf45270 */
[----:B------:R-:W-:Y:S01]  /*5be0*/  @!UP0 USHF.R.U32.HI UR4, URZ, UR13, UR4 ;  /* 0x0000000dff048299 */ /* 0x000fe20008011604 */
[----:B------:R-:W-:Y:S02]  /*5bf0*/  @!UP0 UMOV UR6, UR7 ;  /* 0x0000000700068c82 */ /* 0x000fe40008000000 */
[----:B----4-:R-:W-:Y:S02]  /*5c00*/  @!UP0 USHF.R.U32.HI UR6, URZ, UR10, UR6 ;  /* 0x0000000aff068299 */ /* 0x010fe40008011606 */
[----:B------:R-:W-:Y:S02]  /*5c10*/  @!UP0 USEL UR7, UR38, UR4, !UP2 ;  /* 0x0000000426078287 */ /* 0x000fe4000d000000 */
[----:B------:R-:W-:Y:S04]  /*5c20*/  @!UP0 USEL UR6, UR37, UR6, !UP1 ;  /* 0x0000000625068287 */ /* 0x000fe8000c800000 */
[----:B------:R-:W-:Y:S02]  /*5c30*/  @!UP0 UIADD3 UR4, UPT, UPT, -UR7, UR6, URZ ;  /* 0x0000000607048290 */ /* 0x000fe4000fffe1ff */
[----:B------:R-:W-:Y:S02]  /*5c40*/  @!UP0 UIADD3 UR6, UPT, UPT, UR7, -UR6, URZ ;  /* 0x8000000607068290 */ /* 0x000fe4000fffe0ff */
[----:B------:R-:W-:Y:S02]  /*5c50*/  @!UP0 UIMAD UR38, UR4, UR5, UR38 ;  /* 0x00000005042682a4 */ /* 0x000fe4000f8e0226 */
[----:B------:R-:W-:Y:S02]  /*5c60*/  @!UP0 UIMAD UR37, UR6, UR14, UR37 ;  /* 0x0000000e062582a4 */ /* 0x000fe4000f8e0225 */
[----:B------:R-:W-:Y:S09]  /*5c70*/  ULOP3.LUT UP0, URZ, UR61, 0x90, URZ, 0xc0, !UPT ;  /* 0x000000903dff7892 */ /* 0x000ff2000f80c0ff */
[----:B------:R-:W-:Y:S05]  /*5c80*/  BRA.U !UP0, `(.L_x_95) ;  /* 0x00000001087c7547 */ /* 0x000fea000b800000 */
[----:B------:R-:W2:Y:S01]  /*5c90*/  LDCU.64 UR8, c[0x4][0x80] ;  /* 0x01001000ff0877ac */ /* 0x000ea20008000a00 */
[----:B------:R-:W-:Y:S01]  /*5ca0*/  MOV R18, 0x0 ;  /* 0x0000000000127802 */ /* 0x000fe20000000f00 */
[----:B------:R-:W-:Y:S02]  /*5cb0*/  HFMA2 R12, -RZ, RZ, 0, 5.9604644775390625e-08 ;  /* 0x00000001ff0c7431 */ /* 0x000fe400000001ff */
[----:B------:R-:W-:Y:S01]  /*5cc0*/  IMAD.MOV.U32 R8, RZ, RZ, 0x70 ;  /* 0x00000070ff087424 */ /* 0x000fe200078e00ff */
[----:B------:R3:W4:Y:S01]  /*5cd0*/  LDC.64 R14, c[0x4][R18] ;  /* 0x01000000120e7b82 */ /* 0x0007220000000a00 */
[----:B------:R-:W1:Y:S01]  /*5ce0*/  LDCU.64 UR6, c[0x4][0x88] ;  /* 0x01001100ff0677ac */ /* 0x000e620008000a00 */
[----:B------:R-:W-:Y:S01]  /*5cf0*/  IMAD.MOV.U32 R13, RZ, RZ, RZ ;  /* 0x000000ffff0d7224 */ /* 0x000fe200078e00ff */
[----:B------:R-:W1:Y:S01]  /*5d00*/  LDCU.64 UR4, c[0x4][0x8] ;  /* 0x01000100ff0477ac */ /* 0x000e620008000a00 */
[----:B--2---:R-:W-:Y:S01]  /*5d10*/  MOV R5, UR9 ;  /* 0x0000000900057c02 */ /* 0x004fe20008000f00 */
[----:B------:R-:W-:Y:S01]  /*5d20*/  IMAD.U32 R4, RZ, RZ, UR8 ;  /* 0x00000008ff047e24 */ /* 0x000fe2000f8e00ff */
[----:B-1----:R-:W-:Y:S01]  /*5d30*/  MOV R7, UR7 ;  /* 0x0000000700077c02 */ /* 0x002fe20008000f00 */
[----:B------:R-:W-:Y:S01]  /*5d40*/  IMAD.U32 R6, RZ, RZ, UR6 ;  /* 0x00000006ff067e24 */ /* 0x000fe2000f8e00ff */
[----:B------:R-:W-:Y:S01]  /*5d50*/  MOV R11, UR5 ;  /* 0x00000005000b7c02 */ /* 0x000fe20008000f00 */
[----:B------:R-:W-:Y:S02]  /*5d60*/  IMAD.U32 R10, RZ, RZ, UR4 ;  /* 0x00000004ff0a7e24 */ /* 0x000fe4000f8e00ff */
[----:B------:R-:W-:Y:S07]  /*5d70*/  LEPC R20, `(.L_x_96) ;  /* 0x000000001014794e */ /* 0x000fee0000000000 */
[----:B---345:R-:W-:Y:S05]  /*5d80*/  CALL.ABS.NOINC R14 ;  /* 0x000000000e007343 */ /* 0x038fea0003c00000 */
.L_x_96:
[----:B------:R-:W1:Y:S01]  /*5d90*/  LDCU.64 UR8, c[0x4][0x80] ;  /* 0x01001000ff0877ac */ /* 0x000e620008000a00 */
[----:B------:R2:W3:Y:S01]  /*5da0*/  LDC.64 R14, c[0x4][R18] ;  /* 0x01000000120e7b82 */ /* 0x0004e20000000a00 */
[----:B------:R-:W-:Y:S02]  /*5db0*/  HFMA2 R12, -RZ, RZ, 0, 5.9604644775390625e-08 ;  /* 0x00000001ff0c7431 */ /* 0x000fe400000001ff */
[----:B------:R-:W-:Y:S02]  /*5dc0*/  IMAD.MOV.U32 R8, RZ, RZ, 0x70 ;  /* 0x00000070ff087424 */ /* 0x000fe400078e00ff */
[----:B------:R-:W-:Y:S01]  /*5dd0*/  IMAD.MOV.U32 R13, RZ, RZ, RZ ;  /* 0x000000ffff0d7224 */ /* 0x000fe200078e00ff */
[----:B------:R-:W4:Y:S01]  /*5de0*/  LDCU.64 UR6, c[0x4][0x88] ;  /* 0x01001100ff0677ac */ /* 0x000f220008000a00 */
[----:B------:R-:W5:Y:S01]  /*5df0*/  LDCU.64 UR4, c[0x4][0x8] ;  /* 0x01000100ff0477ac */ /* 0x000f620008000a00 */
[----:B-1----:R-:W-:Y:S02]  /*5e00*/  MOV R4, UR8 ;  /* 0x0000000800047c02 */ /* 0x002fe40008000f00 */
[----:B------:R-:W-:Y:S02]  /*5e10*/  MOV R5, UR9 ;  /* 0x0000000900057c02 */ /* 0x000fe40008000f00 */
[----:B----4-:R-:W-:Y:S01]  /*5e20*/  MOV R7, UR7 ;  /* 0x0000000700077c02 */ /* 0x010fe20008000f00 */
[----:B------:R-:W-:Y:S01]  /*5e30*/  IMAD.U32 R6, RZ, RZ, UR6 ;  /* 0x00000006ff067e24 */ /* 0x000fe2000f8e00ff */
[----:B-----5:R-:W-:Y:S01]  /*5e40*/  MOV R11, UR5 ;  /* 0x00000005000b7c02 */ /* 0x020fe20008000f00 */
[----:B--2---:R-:W-:Y:S02]  /*5e50*/  IMAD.U32 R10, RZ, RZ, UR4 ;  /* 0x00000004ff0a7e24 */ /* 0x004fe4000f8e00ff */
[----:B------:R-:W-:Y:S07]  /*5e60*/  LEPC R20, `(.L_x_95) ;  /* 0x000000001014794e */ /* 0x000fee0000000000 */
[----:B---3--:R-:W-:Y:S05]  /*5e70*/  CALL.ABS.NOINC R14 ;  /* 0x000000000e007343 */ /* 0x008fea0003c00000 */
.L_x_95:
[----:B------:R-:W-:Y:S01]  /*5e80*/  ISETP.NE.U32.AND P3, PT, R34, RZ, PT ;  /* 0x000000ff2200720c */ /* 0x000fe20003f65070 */
[----:B------:R-:W-:Y:S01]  /*5e90*/  UISETP.NE.AND UP1, UPT, UR62, URZ, UPT ;  /* 0x000000ff3e00728c */ /* 0x000fe2000bf25270 */
[----:B------:R-:W-:Y:S02]  /*5ea0*/  ISETP.NE.U32.AND P4, PT, R30, RZ, PT ;  /* 0x000000ff1e00720c */ /* 0x000fe40003f85070 */
[----:B------:R-:W-:Y:S02]  /*5eb0*/  ISETP.NE.AND.EX P3, PT, R35, RZ, PT, P3 ;  /* 0x000000ff2300720c */ /* 0x000fe40003f65330 */
[----:B------:R-:W-:Y:S02]  /*5ec0*/  PLOP3.LUT P1, PT, PT, PT, PT, 0x8, 0x80 ;  /* 0x000000000080781c */ /* 0x000fe40003f2e170 */
[----:B------:R-:W-:Y:S02]  /*5ed0*/  PLOP3.LUT P0, PT, PT, PT, UP1, 0x80, 0x8 ;  /* 0x000000000008781c */ /* 0x000fe40003f0f018 */
[----:B------:R-:W-:Y:S02]  /*5ee0*/  ISETP.NE.AND.EX P4, PT, R31, RZ, PT, P4 ;  /* 0x000000ff1f00720c */ /* 0x000fe40003f85340 */
[----:B------:R-:W2:Y:S09]  /*5ef0*/  @UP1 LDCU.64 UR4, c[0x0][0x888] ;  /* 0x00011100ff0417ac */ /* 0x000eb20008000a00 */
[----:B------:R-:W-:Y:S01]  /*5f00*/  @P0 PLOP3.LUT P1, PT, P3, PT, PT, 0x80, 0x8 ;  /* 0x000000000008081c */ /* 0x000fe20001f2f070 */
[----:B--2---:R-:W-:Y:S04]  /*5f10*/  @UP1 UISETP.NE.U32.AND UP0, UPT, UR4, URZ, UPT ;  /* 0x000000ff0400128c */ /* 0x004fe8000bf05070 */
[----:B------:R-:W-:Y:S04]  /*5f20*/  @UP1 UISETP.NE.AND.EX UP0, UPT, UR5, URZ, UPT, UP0 ;  /* 0x000000ff0500128c */ /* 0x000fe8000bf05300 */
[----:B------:R-:W-:Y:S01]  /*5f30*/  @UP1 USEL UR4, URZ, 0xffffffff, UP0 ;  /* 0xffffffffff041887 */ /* 0x000fe20008000000 */
[----:B------:R-:W-:Y:S11]  /*5f40*/  @!P3 BRA `(.L_x_97) ;  /* 0x000000000030b947 */ /* 0x000ff60003800000 */
[----:B------:R-:W-:Y:S01]  /*5f50*/  ISETP.NE.U32.AND P2, PT, R32, RZ, PT ;  /* 0x000000ff2000720c */ /* 0x000fe20003f45070 */
[----:B------:R-:W2:Y:S01]  /*5f60*/  LDCU.64 UR6, c[0x0][0x358] ;  /* 0x00006b00ff0677ac */ /* 0x000ea20008000a00 */
[----:B------:R-:W-:Y:S02]  /*5f70*/  IMAD.MOV.U32 R23, RZ, RZ, 0x1 ;  /* 0x00000001ff177424 */ /* 0x000fe400078e00ff */
[----:B------:R-:W-:Y:S11]  /*5f80*/  ISETP.NE.AND.EX P2, PT, R33, RZ, PT, P2 ;  /* 0x000000ff2100720c */ /* 0x000ff60003f45320 */
[----:B------:R-:W-:Y:S02]  /*5f90*/  @!UPT UIADD3 URZ, UPT, UPT, URZ, URZ, URZ ;  /* 0x000000fffffff290 */ /* 0x000fe4000fffe0ff */
[----:B------:R-:W3:Y:S01]  /*5fa0*/  @P2 LDC.64 R4, c[0x0][0x888] ;  /* 0x00022200ff042b82 */ /* 0x000ee20000000a00 */
[----:B-1----:R-:W-:Y:S04]  /*5fb0*/  @P2 IMAD R0, R34, UR36, RZ ;  /* 0x0000002422002c24 */ /* 0x002fe8000f8e02ff */
[----:B---3--:R-:W-:Y:S04]  /*5fc0*/  @P2 IMAD.WIDE R4, R0, 0x4, R4 ;  /* 0x0000000400042825 */ /* 0x008fe800078e0204 */
[----:B------:R-:W-:Y:S01]  /*5fd0*/  HFMA2 R0, -RZ, RZ, 0, 5.9604644775390625e-08 ;  /* 0x00000001ff007431 */ /* 0x000fe200000001ff */
[----:B--2--5:R2:W5:Y:S04]  /*5fe0*/  @P2 LDG.E R19, desc[UR6][R4.64] ;  /* 0x0000000604132981 */ /* 0x024568000c1e1900 */
[----:B------:R-:W-:Y:S01]  /*5ff0*/  @!P2 PRMT R23, R0, 0x7610, R23 ;  /* 0x000076100017a816 */ /* 0x000fe20000000017 */
[----:B--2---:R-:W3:Y:S06]  /*6000*/  @!P2 LDC R19, c[0x0][0x880] ;  /* 0x00022000ff13ab82 */ /* 0x004eec0000000800 */
.L_x_97:
[----:B------:R-:W-:Y:S05]  /*6010*/  @!P4 BRA `(.L_x_98) ;  /* 0x000000000024c947 */ /* 0x000fea0003800000 */
[----:B------:R-:W-:Y:S01]  /*6020*/  ISETP.NE.U32.AND P2, PT, R28, RZ, PT ;  /* 0x000000ff1c00720c */ /* 0x000fe20003f45070 */
[----:B------:R-:W2:Y:S03]  /*6030*/  LDCU.64 UR6, c[0x0][0x358] ;  /* 0x00006b00ff0677ac */ /* 0x000ea60008000a00 */
[----:B------:R-:W-:Y:S11]  /*6040*/  ISETP.NE.AND.EX P2, PT, R29, RZ, PT, P2 ;  /* 0x000000ff1d00720c */ /* 0x000ff60003f45320 */
[----:B------:R-:W-:Y:S02]  /*6050*/  @!UPT UIADD3 URZ, UPT, UPT, URZ, URZ, URZ ;  /* 0x000000fffffff290 */ /* 0x000fe4000fffe0ff */
[----:B------:R-:W4:Y:S01]  /*6060*/  @P2 LDC.64 R4, c[0x0][0x8a8] ;  /* 0x00022a00ff042b82 */ /* 0x000f220000000a00 */
[----:B-1----:R-:W-:Y:S04]  /*6070*/  @P2 IMAD R0, R30, UR36, RZ ;  /* 0x000000241e002c24 */ /* 0x002fe8000f8e02ff */
[----:B----4-:R-:W-:Y:S05]  /*6080*/  @P2 IMAD.WIDE R4, R0, 0x4, R4 ;  /* 0x0000000400042825 */ /* 0x010fea00078e0204 */
[----:B--2--5:R2:W5:Y:S02]  /*6090*/  @P2 LDG.E R17, desc[UR6][R4.64] ;  /* 0x0000000604112981 */ /* 0x024564000c1e1900 */
[----:B--2---:R-:W4:Y:S02]  /*60a0*/  @!P2 LDC R17, c[0x0][0x8a0] ;  /* 0x00022800ff11ab82 */ /* 0x004f240000000800 */
.L_x_98:
[----:B---3-5:R-:W-:Y:S01]  /*60b0*/  @P0 FSETP.NEU.AND P4, PT, R19, RZ, PT ;  /* 0x000000ff1300020b */ /* 0x028fe20003f8d000 */
[----:B------:R-:W-:Y:S01]  /*60c0*/  IMAD.U32 R4, RZ, RZ, UR4 ;  /* 0x00000004ff047e24 */ /* 0x000fe2000f8e00ff */
[----:B------:R-:W-:Y:S01]  /*60d0*/  @P0 LOP3.LUT P2, RZ, R23, 0xff, RZ, 0xc0, !PT ;  /* 0x000000ff17ff0812 */ /* 0x000fe2000784c0ff */
[C---:B------:R-:W-:Y:S01]  /*60e0*/  IMAD.SHL.U32 R52, R43.reuse, 0x800, RZ ;  /* 0x000008002b347824 */ /* 0x040fe200078e00ff */
[----:B------:R-:W-:Y:S01]  /*60f0*/  @P0 SEL R11, RZ, 0xffffffff, P4 ;  /* 0xffffffffff0b0807 */ /* 0x000fe20002000000 */
[----:B------:R-:W-:Y:S01]  /*6100*/  BSSY B1, `(.L_x_99) ;  /* 0x000002e000017945 */ /* 0x000fe20003800000 */
[----:B-1----:R-:W-:Y:S02]  /*6110*/  LEA R0, R43, UR44, 0x3 ;  /* 0x0000002c2b007c11 */ /* 0x002fe4000f8e18ff */
[----:B------:R-:W-:Y:S02]  /*6120*/  CS2R R26, SRZ ;  /* 0x00000000001a7805 */ /* 0x000fe4000001ff00 */
[----:B------:R-:W-:Y:S02]  /*6130*/  @P1 SEL R11, R4, R11, !P2 ;  /* 0x0000000b040b1207 */ /* 0x000fe40005000000 */
[----:B------:R-:W-:Y:S02]  /*6140*/  CS2R R24, SRZ ;  /* 0x0000000000187805 */ /* 0x000fe4000001ff00 */
[----:B------:R-:W-:Y:S02]  /*6150*/  LOP3.LUT R4, R46, 0x1, RZ, 0x3c, !PT ;  /* 0x000000012e047812 */ /* 0x000fe400078e3cff */
[----:B------:R-:W-:Y:S02]  /*6160*/  @P0 LOP3.LUT R11, R11, 0x1, RZ, 0xc0, !PT ;  /* 0x000000010b0b0812 */ /* 0x000fe400078ec0ff */
[C---:B------:R-:W-:Y:S02]  /*6170*/  LEA R36, R2.reuse, UR44, 0x3 ;  /* 0x0000002c02247c11 */ /* 0x040fe4000f8e18ff */
[----:B------:R-:W-:Y:S02]  /*6180*/  ISETP.NE.U32.OR P6, PT, R11, 0x1, !P0 ;  /* 0x000000010b00780c */ /* 0x000fe400047c5470 */
[----:B------:R-:W-:Y:S02]  /*6190*/  SHF.L.U32 R7, R45, 0x1f, RZ ;  /* 0x0000001f2d077819 */ /* 0x000fe400000006ff */
[----:B------:R-:W-:Y:S02]  /*61a0*/  LEA.HI R5, R2, R2, RZ, 0x1 ;  /* 0x0000000202057211 */ /* 0x000fe400078f08ff */
[----:B------:R-:W-:Y:S02]  /*61b0*/  PLOP3.LUT P5, PT, PT, PT, PT, 0x8, 0x80 ;  /* 0x000000000080781c */ /* 0x000fe40003fae170 */
[----:B------:R-:W-:Y:S01]  /*61c0*/  P2R R49, PR, RZ, 0x40 ;  /* 0x00000040ff317803 */ /* 0x000fe20000000000 */
[C---:B------:R-:W-:Y:S01]  /*61d0*/  IMAD.SHL.U32 R3, R5.reuse, 0x8, RZ ;  /* 0x0000000805037824 */ /* 0x040fe200078e00ff */
[----:B------:R-:W-:Y:S02]  /*61e0*/  LOP3.LUT R5, R5, 0xffe, RZ, 0xc0, !PT ;  /* 0x00000ffe05057812 */ /* 0x000fe400078ec0ff */
[----:B------:R-:W-:Y:S02]  /*61f0*/  IADD3 R50, PT, PT, R52, UR44, R47 ;  /* 0x0000002c34327c10 */ /* 0x000fe4000fffe02f */
[----:B------:R-:W-:Y:S01]  /*6200*/  @P6 SHF.L.U32 R9, R4, 0x1f, RZ ;  /* 0x0000001f04096819 */ /* 0x000fe200000006ff */
[----:B------:R-:W-:Y:S01]  /*6210*/  IMAD.IADD R18, R2, 0x1, -R5 ;  /* 0x0000000102127824 */ /* 0x000fe200078e0a05 */
[----:B------:R-:W-:Y:S02]  /*6220*/  LOP3.LUT R3, R3, 0xfffffff0, RZ, 0xc0, !PT ;  /* 0xfffffff003037812 */ /* 0x000fe400078ec0ff */
[----:B------:R-:W1:Y:S03]  /*6230*/  @P6 SYNCS.PHASECHK.TRANS64.TRYWAIT P0, [R0+URZ+0xb0], R9 ;  /* 0x0000b009000065a7 */ /* 0x000e6600080011ff */
[----:B------:R-:W-:Y:S04]  /*6240*/  IMAD.IADD R3, R16, 0x1, R3 ;  /* 0x0000000110037824 */ /* 0x000fe800078e0203 */
[----:B------:R-:W-:Y:S01]  /*6250*/  IMAD R18, R18, 0x100000, R3 ;  /* 0x0010000012127824 */ /* 0x000fe200078e0203 */
[----:B------:R2:W3:Y:S01]  /*6260*/  SYNCS.PHASECHK.TRANS64.TRYWAIT P4, [R36+URZ+0x100], R7 ;  /* 0x00010007240075a7 */ /* 0x0004e200080811ff */
[----:B-1----:R-:W-:Y:S01]  /*6270*/  @P6 PLOP3.LUT P5, PT, P0, PT, PT, 0x8, 0x80 ;  /* 0x000000000080681c */ /* 0x002fe200007ae170 */
[----:B------:R-:W-:Y:S01]  /*6280*/  @!UPT UIADD3 URZ, UPT, UPT, URZ, URZ, URZ ;  /* 0x000000fffffff290 */ /* 0x000fe2000fffe0ff */
[----:B--2---:R-:W-:Y:S11]  /*6290*/  @!P6 BRA `(.L_x_100) ;  /* 0x000000000050e947 */ /* 0x004ff60003800000 */
[----:B------:R-:W-:Y:S01]  /*62a0*/  ISETP.NE.U32.AND P0, PT, RZ, UR58, PT ;  /* 0x0000003aff007c0c */ /* 0x000fe2000bf05070 */
[----:B------:R-:W-:Y:S01]  /*62b0*/  BSSY B0, `(.L_x_101) ;  /* 0x000000f000007945 */ /* 0x000fe20003800000 */
[----:B------:R-:W-:Y:S01]  /*62c0*/  FSETP.NEU.AND P2, PT, R19, RZ, PT ;  /* 0x000000ff1300720b */ /* 0x000fe20003f4d000 */
[----:B------:R-:W-:Y:S01]  /*62d0*/  IMAD.MOV.U32 R26, RZ, RZ, RZ ;  /* 0x000000ffff1a7224 */ /* 0x000fe200078e00ff */
[----:B------:R-:W-:Y:S02]  /*62e0*/  ISETP.NE.AND.EX P0, PT, RZ, UR59, PT, P0 ;  /* 0x0000003bff007c0c */ /* 0x000fe4000bf05300 */
[----:B------:R-:W-:Y:S02]  /*62f0*/  LOP3.LUT P1, RZ, R23, 0xff, RZ, 0xc0, !PT ;  /* 0x000000ff17ff7812 */ /* 0x000fe4000782c0ff */
[----:B------:R-:W-:Y:S02]  /*6300*/  SEL R3, RZ, 0xffffffff, P2 ;  /* 0xffffffffff037807 */ /* 0x000fe40001000000 */
[----:B------:R-:W-:Y:S04]  /*6310*/  SEL R6, RZ, 0xffffffff, P0 ;  /* 0xffffffffff067807 */ /* 0x000fe80000000000 */
[----:B------:R-:W-:Y:S04]  /*6320*/  @P3 SEL R3, R6, R3, !P1 ;  /* 0x0000000306033207 */ /* 0x000fe80004800000 */
[----:B------:R-:W-:Y:S04]  /*6330*/  LOP3.LUT R3, R3, 0x1, RZ, 0xc0, !PT ;  /* 0x0000000103037812 */ /* 0x000fe800078ec0ff */
[----:B------:R-:W-:Y:S01]  /*6340*/  ISETP.NE.U32.AND P0, PT, R3, 0x1, PT ;  /* 0x000000010300780c */ /* 0x000fe20003f05070 */
[----:B------:R-:W-:Y:S01]  /*6350*/  @!UPT UIADD3 URZ, UPT, UPT, URZ, URZ, URZ ;  /* 0x000000fffffff290 */ /* 0x000fe2000fffe0ff */
[----:B------:R-:W-:Y:S11]  /*6360*/  @!P5 BRA `(.L_x_102) ;  /* 0x00000000000cd947 */ /* 0x000ff60003800000 */
[----:B------:R-:W-:Y:S04]  /*6370*/  SHF.L.U32 R3, R4, 0x1f, RZ ;  /* 0x0000001f04037819 */ /* 0x000fe800000006ff */
[----:B------:R-:W1:Y:S02]  /*6380*/  SYNCS.PHASECHK.TRANS64.TRYWAIT P1, [R0+URZ+0xb0], R3 ;  /* 0x0000b003000075a7 */ /* 0x000e6400080211ff */
[----:B-1----:R-:W-:Y:S05]  /*6390*/  @!P1 BRA `(.L_x_103) ;  /* 0x0000001000f89947 */ /* 0x002fea0003800000 */
.L_x_102:
[----:B------:R-:W-:Y:S05]  /*63a0*/  BSYNC B0 ;  /* 0x0000000000007941 */ /* 0x000fea0003800000 */
.L_x_101:
[----:B------:R-:W-:Y:S01]  /*63b0*/  CS2R R24, SRZ ;  /* 0x0000000000187805 */ /* 0x000fe2000001ff00 */
[----:B------:R-:W-:Y:S05]  /*63c0*/  @P0 WARPSYNC.ALL ;  /* 0x0000000000000948 */ /* 0x000fea0003800000 */
[----:B------:R2:W1:Y:S02]  /*63d0*/  @P0 LDSM.16.M88.4 R24, [R50+0x200] ;  /* 0x000200003218083b */ /* 0x0004640000000200 */
.L_x_100:
[----:B------:R-:W-:Y:S05]  /*63e0*/  BSYNC B1 ;  /* 0x0000000000017941 */ /* 0x000fea0003800000 */
.L_x_99:
[----:B-1----:R-:W-:Y:S04]  /*63f0*/  SHF.R.U32.HI R3, RZ, 0x15, R18 ;  /* 0x00000015ff037819 */ /* 0x002fe80000011612 */
[----:B------:R-:W-:Y:S01]  /*6400*/  LOP3.LUT P0, RZ, R3, 0x3, R40, 0x48, !PT ;  /* 0x0000000303ff7812 */ /* 0x000fe20007804828 */
[----:B------:R-:W-:Y:S01]  /*6410*/  @!UPT UIADD3 URZ, UPT, UPT, URZ, URZ, URZ ;  /* 0x000000fffffff290 */ /* 0x000fe2000fffe0ff */
[----:B---3--:R-:W-:Y:S11]  /*6420*/  @P4 BRA `(.L_x_104) ;  /* 0x0000000000084947 */ /* 0x008ff60003800000 */
[----:B------:R-:W1:Y:S02]  /*6430*/  SYNCS.PHASECHK.TRANS64.TRYWAIT P1, [R36+URZ+0x100], R7 ;  /* 0x00010007240075a7 */ /* 0x000e6400080211ff */
[----:B-1----:R-:W-:Y:S05]  /*6440*/  @!P1 BRA `(.L_x_105) ;  /* 0x0000001000e09947 */ /* 0x002fea0003800000 */
.L_x_104:
[----:B------:R-:W-:Y:S05]  /*6450*/  @!P0 BRA `(.L_x_106) ;  /* 0x0000000000408947 */ /* 0x000fea0003800000 */
[----:B------:R-:W3:Y:S01]  /*6460*/  LDCU.64 UR8, c[0x4][0x70] ;  /* 0x01000e00ff0877ac */ /* 0x000ee20008000a00 */
[----:B------:R-:W-:Y:S01]  /*6470*/  MOV R15, 0x0 ;  /* 0x00000000000f7802 */ /* 0x000fe20000000f00 */
[----:B------:R-:W-:Y:S02]  /*6480*/  HFMA2 R12, -RZ, RZ, 0, 5.9604644775390625e-08 ;  /* 0x00000001ff0c7431 */ /* 0x000fe400000001ff */
[----:B------:R-:W-:Y:S02]  /*6490*/  IMAD.MOV.U32 R8, RZ, RZ, 0x192 ;  /* 0x00000192ff087424 */ /* 0x000fe400078e00ff */
[----:B------:R-:W-:Y:S01]  /*64a0*/  IMAD.MOV.U32 R13, RZ, RZ, RZ ;  /* 0x000000ffff0d7224 */ /* 0x000fe200078e00ff */
[----:B------:R-:W1:Y:S01]  /*64b0*/  LDCU.64 UR6, c[0x4][0x78] ;  /* 0x01000f00ff0677ac */ /* 0x000e620008000a00 */
[----:B------:R-:W2:Y:S01]  /*64c0*/  LDC.64 R14, c[0x4][R15] ;  /* 0x010000000f0e7b82 */ /* 0x000ea20000000a00 */
[----:B------:R-:W5:Y:S01]  /*64d0*/  LDCU.64 UR4, c[0x4][0x10] ;  /* 0x01000200ff0477ac */ /* 0x000f620008000a00 */
[----:B---3--:R-:W-:Y:S01]  /*64e0*/  MOV R5, UR9 ;  /* 0x0000000900057c02 */ /* 0x008fe20008000f00 */
[----:B------:R-:W-:Y:S01]  /*64f0*/  IMAD.U32 R4, RZ, RZ, UR8 ;  /* 0x00000008ff047e24 */ /* 0x000fe2000f8e00ff */
[----:B-1----:R-:W-:Y:S01]  /*6500*/  MOV R7, UR7 ;  /* 0x0000000700077c02 */ /* 0x002fe20008000f00 */
[----:B------:R-:W-:Y:S01]  /*6510*/  IMAD.U32 R6, RZ, RZ, UR6 ;  /* 0x00000006ff067e24 */ /* 0x000fe2000f8e00ff */
[----:B-----5:R-:W-:Y:S01]  /*6520*/  MOV R11, UR5 ;  /* 0x00000005000b7c02 */ /* 0x020fe20008000f00 */
[----:B------:R-:W-:Y:S02]  /*6530*/  IMAD.U32 R10, RZ, RZ, UR4 ;  /* 0x00000004ff0a7e24 */ /* 0x000fe4000f8e00ff */
[----:B------:R-:W-:Y:S07]  /*6540*/  LEPC R20, `(.L_x_106) ;  /* 0x000000001014794e */ /* 0x000fee0000000000 */
[----:B--2-4-:R-:W-:Y:S05]  /*6550*/  CALL.ABS.NOINC R14 ;  /* 0x000000000e007343 */ /* 0x014fea0003c00000 */
.L_x_106:
[----:B------:R-:W-:Y:S01]  /*6560*/  ISETP.NE.AND P0, PT, R48, RZ, PT ;  /* 0x000000ff3000720c */ /* 0x000fe20003f05270 */
[----:B------:R-:W-:Y:S05]  /*6570*/  WARPSYNC.ALL ;  /* 0x0000000000007948 */ /* 0x000fea0003800000 */
[----:B------:R-:W-:Y:S01]  /*6580*/  R2UR UR4, R18 ;  /* 0x00000000120472ca */ /* 0x000fe200000e0000 */
[--C-:B------:R-:W-:Y:S01]  /*6590*/  HADD2.F32 R0, -RZ, R24.reuse.H0_H0 ;  /* 0x20000018ff007230 */ /* 0x100fe20000004100 */
[----:B------:R-:W-:Y:S01]  /*65a0*/  BSSY.RECONVERGENT B0, `(.L_x_107) ;  /* 0x0000035000007945 */ /* 0x000fe20003800200 */
[----:B------:R-:W-:Y:S02]  /*65b0*/  HADD2.F32 R12, -RZ, R24.H1_H1 ;  /* 0x30000018ff0c7230 */ /* 0x000fe40000004100 */
[--C-:B------:R-:W-:Y:S02]  /*65c0*/  HADD2.F32 R3, -RZ, R25.reuse.H0_H0 ;  /* 0x20000019ff037230 */ /* 0x100fe40000004100 */
[----:B------:R-:W-:Y:S02]  /*65d0*/  HADD2.F32 R14, -RZ, R25.H1_H1 ;  /* 0x30000019ff0e7230 */ /* 0x000fe40000004100 */
[--C-:B------:R-:W-:Y:S02]  /*65e0*/  HADD2.F32 R13, -RZ, R26.reuse.H0_H0 ;  /* 0x2000001aff0d7230 */ /* 0x100fe40000004100 */
[----:B------:R-:W-:Y:S02]  /*65f0*/  HADD2.F32 R20, -RZ, R26.H1_H1 ;  /* 0x3000001aff147230 */ /* 0x000fe40000004100 */
[----:B-1----:R-:W4:Y:S01]  /*6600*/  LDTM.16dp256bit.x2 R4, tmem[UR4] ;  /* 0x00000004000479ee */ /* 0x002f2200080a0000 */
[----:B------:R-:W-:Y:S01]  /*6610*/  R2UR UR4, R36 ;  /* 0x00000000240472ca */ /* 0x000fe200000e0000 */
[----:B------:R-:W-:Y:S01]  /*6620*/  NOP ;  /* 0x0000000000007918 */ /* 0x000fe20000000000 */
[--C-:B------:R-:W-:Y:S02]  /*6630*/  HADD2.F32 R15, -RZ, R27.reuse.H0_H0 ;  /* 0x2000001bff0f7230 */ /* 0x100fe40000004100 */
[----:B------:R-:W-:Y:S09]  /*6640*/  HADD2.F32 R22, -RZ, R27.H1_H1 ;  /* 0x3000001bff167230 */ /* 0x000ff20000004100 */
[----:B------:R-:W-:Y:S04]  /*6650*/  UIADD3 UR4, UPT, UPT, UR4, 0x120, URZ ;  /* 0x0000012004047890 */ /* 0x000fe8000fffe0ff */
[----:B------:R-:W-:Y:S01]  /*6660*/  UPRMT UR4, UR52, 0x654, UR4 ;  /* 0x0000065434047896 */ /* 0x000fe20008000004 */
[C---:B----4-:R-:W-:Y:S01]  /*6670*/  FMUL R4, R17.reuse, R4 ;  /* 0x0000000411047220 */ /* 0x050fe20000400000 */
[C---:B------:R-:W-:Y:S01]  /*6680*/  FMUL R5, R17.reuse, R5 ;  /* 0x0000000511057220 */ /* 0x040fe20000400000 */
[C---:B------:R-:W-:Y:S01]  /*6690*/  FMUL R6, R17.reuse, R6 ;  /* 0x0000000611067220 */ /* 0x040fe20000400000 */
[----:B------:R-:W-:Y:S01]  /*66a0*/  FMUL R7, R17, R7 ;  /* 0x0000000711077220 */ /* 0x000fe20000400000 */
[----:B------:R-:W-:Y:S01]  /*66b0*/  FFMA R4, R19, R0, R4 ;  /* 0x0000000013047223 */ /* 0x000fe20000000004 */
[----:B------:R-:W-:Y:S01]  /*66c0*/  FMUL R8, R17, R8 ;  /* 0x0000000811087220 */ /* 0x000fe20000400000 */
[----:B------:R-:W-:Y:S01]  /*66d0*/  FFMA R5, R19, R12, R5 ;  /* 0x0000000c13057223 */ /* 0x000fe20000000005 */
[----:B------:R-:W-:Y:S01]  /*66e0*/  FMUL R9, R17, R9 ;  /* 0x0000000911097220 */ /* 0x000fe20000400000 */
[----:B------:R-:W-:Y:S01]  /*66f0*/  FFMA R6, R19, R3, R6 ;  /* 0x0000000313067223 */ /* 0x000fe20000000006 */
[----:B------:R-:W-:Y:S01]  /*6700*/  FMUL R10, R17, R10 ;  /* 0x0000000a110a7220 */ /* 0x000fe20000400000 */
[----:B------:R-:W-:Y:S01]  /*6710*/  FFMA R7, R19, R14, R7 ;  /* 0x0000000e13077223 */ /* 0x000fe20000000007 */
[----:B------:R-:W-:Y:S01]  /*6720*/  FMUL R11, R17, R11 ;  /* 0x0000000b110b7220 */ /* 0x000fe20000400000 */
[C---:B------:R-:W-:Y:S01]  /*6730*/  FFMA R8, R19.reuse, R13, R8 ;  /* 0x0000000d13087223 */ /* 0x040fe20000000008 */
[C---:B------:R-:W-:Y:S01]  /*6740*/  FFMA R9, R19.reuse, R20, R9 ;  /* 0x0000001413097223 */ /* 0x040fe20000000009 */
[C---:B------:R-:W-:Y:S01]  /*6750*/  FFMA R10, R19.reuse, R15, R10 ;  /* 0x0000000f130a7223 */ /* 0x040fe2000000000a */
[----:B------:R-:W-:Y:S01]  /*6760*/  FFMA R11, R19, R22, R11 ;  /* 0x00000016130b7223 */ /* 0x000fe2000000000b */
[----:B------:R-:W-:Y:S01]  /*6770*/  F2FP.F16.F32.PACK_AB R36, R5, R4 ;  /* 0x000000040524723e */ /* 0x000fe200000000ff */
[----:B------:R-:W-:Y:S01]  /*6780*/  SYNCS.ARRIVE.TRANS64.RED.A1T0 RZ, [UR4], RZ ;  /* 0x000000ffffff79a7 */ /* 0x000fe20008100404 */
[----:B------:R-:W-:Y:S02]  /*6790*/  F2FP.F16.F32.PACK_AB R37, R7, R6 ;  /* 0x000000060725723e */ /* 0x000fe400000000ff */
[----:B------:R-:W-:Y:S02]  /*67a0*/  F2FP.F16.F32.PACK_AB R38, R9, R8 ;  /* 0x000000080926723e */ /* 0x000fe400000000ff */
[----:B------:R-:W-:Y:S05]  /*67b0*/  F2FP.F16.F32.PACK_AB R39, R11, R10 ;  /* 0x0000000a0b27723e */ /* 0x000fea00000000ff */
[----:B------:R1:W-:Y:S01]  /*67c0*/  STSM.16.M88.4 [R50+0x200], R36 ;  /* 0x0002002432007844 */ /* 0x0003e20000000200 */
[----:B------:R-:W-:Y:S01]  /*67d0*/  @!PT LDS RZ, [RZ] ;  /* 0x00000000fffff984 */ /* 0x000fe20000000800 */
[----:B------:R-:W-:Y:S01]  /*67e0*/  @!PT LDS RZ, [RZ] ;  /* 0x00000000fffff984 */ /* 0x000fe20000000800 */
[----:B------:R-:W-:Y:S01]  /*67f0*/  @!PT LDS RZ, [RZ] ;  /* 0x00000000fffff984 */ /* 0x000fe20000000800 */
[----:B------:R-:W-:Y:S01]  /*6800*/  @!PT LDS RZ, [RZ] ;  /* 0x00000000fffff984 */ /* 0x000fe20000000800 */
[----:B------:R3:W-:Y:S07]  /*6810*/  MEMBAR.ALL.CTA ;  /* 0x0000000000007992 */ /* 0x0007ee0000008000 */
[----:B---3--:R-:W3:Y:S02]  /*6820*/  FENCE.VIEW.ASYNC.S ;  /* 0x00000000000073c6 */ /* 0x008ee40000000000 */
[----:B---3--:R-:W-:Y:S06]  /*6830*/  BAR.SYNC.DEFER_BLOCKING 0x1, 0x80 ;  /* 0x0042000000007b1d */ /* 0x008fec0000010000 */
[----:B------:R-:W-:Y:S05]  /*6840*/  @P0 BRA `(.L_x_108) ;  /* 0x0000000000280947 */ /* 0x000fea0003800000 */
[----:B------:R-:W3:Y:S01]  /*6850*/  LDCU.64 UR6, c[0x0][0x348] ;  /* 0x00006900ff0677ac */ /* 0x000ee20008000a00 */
[----:B------:R-:W-:Y:S01]  /*6860*/  R2UR UR5, R52 ;  /* 0x00000000340572ca */ /* 0x000fe200000e0000 */
[----:B------:R-:W-:Y:S02]  /*6870*/  USHF.L.U32 UR9, UR45, 0x4, URZ ;  /* 0x000000042d097899 */ /* 0x000fe400080006ff */
[----:B------:R-:W-:Y:S01]  /*6880*/  USHF.L.U32 UR10, UR46, 0x6, URZ ;  /* 0x000000062e0a7899 */ /* 0x000fe200080006ff */
[----:B------:R-:W-:Y:S09]  /*6890*/  UMOV UR11, UR36 ;  /* 0x00000024000b7c82 */ /* 0x000ff20008000000 */
[----:B------:R-:W-:Y:S02]  /*68a0*/  UIADD3 UR8, UPT, UPT, UR44, 0x200, UR5 ;  /* 0x000002002c087890 */ /* 0x000fe4000fffe005 */
[----:B---3--:R-:W-:Y:S04]  /*68b0*/  UIADD3 UR4, UP0, UPT, UR6, 0x680, URZ ;  /* 0x0000068006047890 */ /* 0x008fe8000ff1e0ff */
[----:B------:R-:W-:Y:S09]  /*68c0*/  UIADD3.X UR5, UPT, UPT, URZ, UR7, URZ, UP0, !UPT ;  /* 0x00000007ff057290 */ /* 0x000ff200087fe4ff */
[----:B------:R3:W-:Y:S02]  /*68d0*/  UTMASTG.3D [UR8], [UR4] ;  /* 0x00000008040073b5 */ /* 0x0007e40008010000 */
[----:B---3--:R0:W-:Y:S02]  /*68e0*/  UTMACMDFLUSH ;  /* 0x00000000000079b7 */ /* 0x0081e40000000000 */
.L_x_108:
[----:B------:R-:W-:Y:S05]  /*68f0*/  BSYNC.RECONVERGENT B0 ;  /* 0x0000000000007941 */ /* 0x000fea0003800200 */
.L_x_107:
[----:B------:R-:W-:Y:S04]  /*6900*/  BSSY.RECONVERGENT B0, `(.L_x_109) ;  /* 0x0000003000007945 */ /* 0x000fe80003800200 */
[----:B------:R-:W-:Y:S05]  /*6910*/  @P0 BRA `(.L_x_110) ;  /* 0x0000000000040947 */ /* 0x000fea0003800000 */
[----:B------:R-:W-:Y:S04]  /*6920*/  DEPBAR.LE SB0, 0x0 ;  /* 0x000080000000791a */ /* 0x000fe80000000000 */
.L_x_110:
[----:B------:R-:W-:Y:S05]  /*6930*/  BSYNC.RECONVERGENT B0 ;  /* 0x0000000000007941 */ /* 0x000fea0003800200 */
.L_x_109:
[----:B------:R-:W-:Y:S01]  /*6940*/  BAR.SYNC.DEFER_BLOCKING 0x1, 0x80 ;  /* 0x0042000000007b1d */ /* 0x000fe20000010000 */
[----:B------:R-:W-:Y:S01]  /*6950*/  UIADD3 UR47, UPT, UPT, UR47, 0x1, URZ ;  /* 0x000000012f2f7890 */ /* 0x000fe2000fffe0ff */
[----:B------:R-:W-:Y:S02]  /*6960*/  IADD3 R0, PT, PT, R2, 0x1, RZ ;  /* 0x0000000102007810 */ /* 0x000fe40007ffe0ff */
[----:B------:R-:W-:Y:S01]  /*6970*/  IADD3 R43, PT, PT, R43, 0x1, RZ ;  /* 0x000000012b2b7810 */ /* 0x000fe20007ffe0ff */
[----:B------:R-:W-:Y:S09]  /*6980*/  UISETP.NE.AND UP0, UPT, UR47, URZ, UPT ;  /* 0x000000ff2f00728c */ /* 0x000ff2000bf05270 */
[----:B------:R-:W-:Y:S05]  /*6990*/  BRA.U !UP0, `(.L_x_111) ;  /* 0x0000000108287547 */ /* 0x000fea000b800000 */
[----:B------:R-:W-:Y:S01]  /*69a0*/  ISETP.NE.AND P0, PT, R49, RZ, PT ;  /* 0x000000ff3100720c */ /* 0x000fe20003f05270 */
[----:B------:R-:W-:Y:S11]  /*69b0*/  IMAD.U32 R2, RZ, RZ, UR52 ;  /* 0x00000034ff027e24 */ /* 0x000ff6000f8e00ff */
[----:B------:R-:W-:Y:S01]  /*69c0*/  @!UPT UIADD3 URZ, UPT, UPT, URZ, URZ, URZ ;  /* 0x000000fffffff290 */ /* 0x000fe2000fffe0ff */
[C---:B------:R-:W-:Y:S01]  /*69d0*/  @P0 LEA R3, R42.reuse, UR44, 0x3 ;  /* 0x0000002c2a030c11 */ /* 0x040fe2000f8e18ff */
[----:B------:R-:W-:Y:S04]  /*69e0*/  VIADD R42, R42, 0x1 ;  /* 0x000000012a2a7836 */ /* 0x000fe80000000000 */
[----:B------:R-:W-:Y:S05]  /*69f0*/  @P0 VIADD R3, R3, 0xc0 ;  /* 0x000000c003030836 */ /* 0x000fea0000000000 */
[----:B------:R-:W-:Y:S04]  /*6a00*/  @P0 PRMT R2, R2, 0x654, R3 ;  /* 0x0000065402020816 */ /* 0x000fe80000000003 */
[----:B------:R3:W-:Y:S01]  /*6a10*/  @P0 SYNCS.ARRIVE.TRANS64.RED.A1T0 RZ, [R2+URZ], RZ ;  /* 0x000000ff02ff09a7 */ /* 0x0007e200081004ff */
[C---:B------:R-:W-:Y:S04]  /*6a20*/  ISETP.NE.AND P0, PT, R42.reuse, 0x2, PT ;  /* 0x000000022a00780c */ /* 0x040fe80003f05270 */
[----:B------:R-:W-:Y:S09]  /*6a30*/  SEL R42, R42, RZ, P0 ;  /* 0x000000ff2a2a7207 */ /* 0x000ff20000000000 */
.L_x_111:
[----:B------:R-:W-:Y:S01]  /*6a40*/  ISETP.NE.AND P0, PT, R41, 0x2, PT ;  /* 0x000000022900780c */ /* 0x000fe20003f05270 */
[----:B------:R-:W-:Y:S01]  /*6a50*/  UISETP.NE.AND UP0, UPT, UR56, URZ, UPT ;  /* 0x000000ff3800728c */ /* 0x000fe2000bf05270 */
[----:B------:R-:W-:Y:S01]  /*6a60*/  ISETP.NE.AND P1, PT, R0, 0x4, PT ;  /* 0x000000040000780c */ /* 0x000fe20003f25270 */
[----:B------:R-:W-:Y:S01]  /*6a70*/  UIADD3 UR45, UPT, UPT, UR37, UR57, URZ ;  /* 0x00000039252d7290 */ /* 0x000fe2000fffe0ff */
[----:B------:R-:W-:Y:S01]  /*6a80*/  ISETP.NE.AND P2, PT, R43, 0x2, PT ;  /* 0x000000022b00780c */ /* 0x000fe20003f45270 */
[----:B------:R-:W-:Y:S01]  /*6a90*/  UIADD3 UR46, UPT, UPT, UR38, UR60, URZ ;  /* 0x0000003c262e7290 */ /* 0x000fe2000fffe0ff */
[----:B------:R-:W-:Y:S01]  /*6aa0*/  SEL R5, RZ, 0x1, P0 ;  /* 0x00000001ff057807 */ /* 0x000fe20000000000 */
[----:B------:R-:W-:Y:S01]  /*6ab0*/  UMOV UR36, UR55 ;  /* 0x0000003700247c82 */ /* 0x000fe20008000000 */
[----:B------:R-:W-:Y:S02]  /*6ac0*/  SEL R4, RZ, 0x1, P1 ;  /* 0x00000001ff047807 */ /* 0x000fe40000800000 */
[----:B------:R-:W-:Y:S02]  /*6ad0*/  SEL R3, RZ, 0x1, P2 ;  /* 0x00000001ff037807 */ /* 0x000fe40001000000 */
[----:B------:R-:W-:Y:S02]  /*6ae0*/  LOP3.LUT R44, R44, R5, RZ, 0x3c, !PT ;  /* 0x000000052c2c7212 */ /* 0x000fe400078e3cff */
[----:B------:R-:W-:Y:S02]  /*6af0*/  LOP3.LUT R45, R45, R4, RZ, 0x3c, !PT ;  /* 0x000000042d2d7212 */ /* 0x000fe400078e3cff */
[----:B------:R-:W-:Y:S02]  /*6b00*/  LOP3.LUT R46, R46, R3, RZ, 0x3c, !PT ;  /* 0x000000032e2e7212 */ /* 0x000fe400078e3cff */
[----:B------:R-:W-:Y:S02]  /*6b10*/  SEL R41, R41, RZ, P0 ;  /* 0x000000ff29297207 */ /* 0x000fe40000000000 */
[----:B---3--:R-:W-:Y:S02]  /*6b20*/  SEL R2, R0, RZ, P1 ;  /* 0x000000ff00027207 */ /* 0x008fe40000800000 */
[----:B------:R-:W-:Y:S01]  /*6b30*/  SEL R43, R43, RZ, P2 ;  /* 0x000000ff2b2b7207 */ /* 0x000fe20001000000 */
[----:B------:R-:W-:Y:S06]  /*6b40*/  BRA.U UP0, `(.L_x_112) ;  /* 0xffffffe900b47547 */ /* 0x000fec000b83ffff */
[----:B------:R-:W-:-:S09]  /*6b50*/  UISETP.NE.AND UP0, UPT, UR62, URZ, UPT ;  /* 0x000000ff3e00728c */ /* 0x000fd2000bf05270 */
[----:B------:R-:W-:Y:S05]  /*6b60*/  BRA.U !UP0, `(.L_x_113) ;  /* 0x0000000108487547 */ /* 0x000fea000b800000 */
[----:B------:R-:W3:Y:S02]  /*6b70*/  LDCU.64 UR4, c[0x0][0x890] ;  /* 0x00011200ff0477ac */ /* 0x000ee40008000a00 */
[----:B---3--:R-:W-:-:S04]  /*6b80*/  UISETP.NE.U32.AND UP0, UPT, UR4, URZ, UPT ;  /* 0x000000ff0400728c */ /* 0x008fc8000bf05070 */
[----:B------:R-:W-:-:S09]  /*6b90*/  UISETP.NE.AND.EX UP0, UPT, UR5, URZ, UPT, UP0 ;  /* 0x000000ff0500728c */ /* 0x000fd2000bf05300 */
[----:B------:R-:W-:Y:S05]  /*6ba0*/  BRA.U UP0, `(.L_x_114) ;  /* 0x00000001000c7547 */ /* 0x000fea000b800000 */
[----:B------:R-:W-:-:S13]  /*6bb0*/  FSETP.NEU.AND P0, PT, R19, RZ, PT ;  /* 0x000000ff1300720b */ /* 0x000fda0003f0d000 */
[----:B------:R-:W-:Y:S05]  /*6bc0*/  @!P0 EXIT ;  /* 0x000000000000894d */ /* 0x000fea0003800000 */
[----:B------:R-:W-:Y:S05]  /*6bd0*/  BRA `(.L_x_113) ;  /* 0x00000000002c7947 */ /* 0x000fea0003800000 */
.L_x_114:
[----:B------:R-:W-:Y:S01]  /*6be0*/  LOP3.LUT P0, RZ, R23, 0xff, RZ, 0xc0, !PT ;  /* 0x000000ff17ff7812 */ /* 0x000fe2000780c0ff */
[----:B------:R-:W-:-:S12]  /*6bf0*/  BSSY.RECONVERGENT B0, `(.L_x_113) ;  /* 0x0000009000007945 */ /* 0x000fd80003800200 */
[----:B------:R-:W-:Y:S05]  /*6c00*/  @P0 BRA `(.L_x_115) ;  /* 0x0000000000140947 */ /* 0x000fea0003800000 */
[----:B------:R-:W3:Y:S02]  /*6c10*/  LDCU.64 UR4, c[0x0][0x888] ;  /* 0x00011100ff0477ac */ /* 0x000ee40008000a00 */
[----:B---3--:R-:W-:-:S04]  /*6c20*/  ISETP.NE.U32.AND P0, PT, RZ, UR4, PT ;  /* 0x00000004ff007c0c */ /* 0x008fc8000bf05070 */
[----:B------:R-:W-:-:S13]  /*6c30*/  ISETP.NE.AND.EX P0, PT, RZ, UR5, PT, P0 ;  /* 0x00000005ff007c0c */ /* 0x000fda000bf05300 */
[----:B------:R-:W-:Y:S05]  /*6c40*/  @!P0 EXIT ;  /* 0x000000000000894d */ /* 0x000fea0003800000 */
[----:B------:R-:W-:Y:S05]  /*6c50*/  BRA `(.L_x_116) ;  /* 0x0000000000087947 */ /* 0x000fea0003800000 */
.L_x_115:
[----:B------:R-:W-:-:S13]  /*6c60*/  FSETP.NEU.AND P0, PT, R19, RZ, PT ;  /* 0x000000ff1300720b */ /* 0x000fda0003f0d000 */
[----:B------:R-:W-:Y:S05]  /*6c70*/  @!P0 EXIT ;  /* 0x000000000000894d */ /* 0x000fea0003800000 */
.L_x_116:
[----:B------:R-:W-:Y:S05]  /*6c80*/  BSYNC.RECONVERGENT B0 ;  /* 0x0000000000007941 */ /* 0x000fea0003800200 */
.L_x_113:
[----:B------:R-:W-:-:S04]  /*6c90*/  DEPBAR.LE SB0, 0x0 ;  /* 0x000080000000791a */ /* 0x000fc80000000000 */
[----:B------:R-:W-:Y:S05]  /*6ca0*/  EXIT ;  /* 0x000000000000794d */ /* 0x000fea0003800000 */
.L_x_25:
[----:B---3--:R3:W4:Y:S02]  /*6cb0*/  SYNCS.PHASECHK.TRANS64.TRYWAIT P0, [R3+URZ+0x150], R2 ;  /* 0x00015002030075a7 */ /* 0x00872400080011ff */
[----:B----4-:R-:W-:Y:S05]  /*6cc0*/  @!P0 NANOSLEEP.SYNCS 0x989680 ;  /* 0x009896800000895d */ /* 0x010fea0003900000 */
[----:B------:R-:W4:Y:S02]  /*6cd0*/  @!P0 SYNCS.PHASECHK.TRANS64 P0, [R3+URZ+0x150], R2 ;  /* 0x00015002030085a7 */ /* 0x000f2400080010ff */
[----:B----4-:R-:W-:Y:S05]  /*6ce0*/  @!P0 BRA `(.L_x_25) ;  /* 0xfffffffc00f08947 */ /* 0x010fea000383ffff */
[----:B------:R-:W-:Y:S05]  /*6cf0*/  BRA `(.L_x_117) ;  /* 0xffffffac00047947 */ /* 0x000fea000383ffff */
.L_x_28:
[----:B--2---:R-:W-:-:S07]  /*6d00*/  MOV R0, UR33 ;  /* 0x0000002100007c02 */ /* 0x004fce0008000f00 */
.L_x_118:
[----:B--2---:R2:W3:Y:S02]  /*6d10*/  SYNCS.PHASECHK.TRANS64.TRYWAIT P0, [R0+URZ+0x58], R3 ;  /* 0x00005803000075a7 */ /* 0x0044e400080011ff */
[----:B---3--:R-:W-:Y:S05]  /*6d20*/  @!P0 NANOSLEEP.SYNCS 0x989680 ;  /* 0x009896800000895d */ /* 0x008fea0003900000 */
[----:B------:R-:W3:Y:S02]  /*6d30*/  @!P0 SYNCS.PHASECHK.TRANS64 P0, [R0+URZ+0x58], R3 ;  /* 0x00005803000085a7 */ /* 0x000ee400080010ff */
[----:B---3--:R-:W-:Y:S05]  /*6d40*/  @!P0 BRA `(.L_x_118) ;  /* 0xfffffffc00f08947 */ /* 0x008fea000383ffff */
[----:B------:R-:W-:Y:S05]  /*6d50*/  BRA `(.L_x_27) ;  /* 0xffffffac004c7947 */ /* 0x000fea000383ffff */
.L_x_35:
[----:B-1----:R-:W-:-:S07]  /*6d60*/  MOV R0, UR33 ;  /* 0x0000002100007c02 */ /* 0x002fce0008000f00 */
.L_x_119:
[----:B-1----:R1:W2:Y:S02]  /*6d70*/  SYNCS.PHASECHK.TRANS64.TRYWAIT P0, [R0+URZ+0x58], R3 ;  /* 0x00005803000075a7 */ /* 0x0022a400080011ff */
[----:B--2---:R-:W-:Y:S05]  /*6d80*/  @!P0 NANOSLEEP.SYNCS 0x989680 ;  /* 0x009896800000895d */ /* 0x004fea0003900000 */
[----:B------:R-:W2:Y:S02]  /*6d90*/  @!P0 SYNCS.PHASECHK.TRANS64 P0, [R0+URZ+0x58], R3 ;  /* 0x00005803000085a7 */ /* 0x000ea400080010ff */
[----:B--2---:R-:W-:Y:S05]  /*6da0*/  @!P0 BRA `(.L_x_119) ;  /* 0xfffffffc00f08947 */ /* 0x004fea000383ffff */
[----:B------:R-:W-:Y:S05]  /*6db0*/  BRA `(.L_x_34) ;  /* 0xffffffb0003c7947 */ /* 0x000fea000383ffff */
.L_x_40:
[----:B-1----:R1:W2:Y:S02]  /*6dc0*/  SYNCS.PHASECHK.TRANS64.TRYWAIT P0, [R3+URZ+0xe0], R0 ;  /* 0x0000e000030075a7 */ /* 0x0022a400080011ff */
[----:B--2---:R-:W-:Y:S05]  /*6dd0*/  @!P0 NANOSLEEP.SYNCS 0x989680 ;  /* 0x009896800000895d */ /* 0x004fea0003900000 */
[----:B------:R-:W2:Y:S02]  /*6de0*/  @!P0 SYNCS.PHASECHK.TRANS64 P0, [R3+URZ+0xe0], R0 ;  /* 0x0000e000030085a7 */ /* 0x000ea400080010ff */
[----:B--2---:R-:W-:Y:S05]  /*6df0*/  @!P0 BRA `(.L_x_40) ;  /* 0xfffffffc00f08947 */ /* 0x004fea000383ffff */
[----:B------:R-:W-:Y:S05]  /*6e00*/  BRA `(.L_x_120) ;  /* 0xffffffb4000c7947 */ /* 0x000fea000383ffff */
.L_x_44:
[----:B-1----:R-:W-:-:S07]  /*6e10*/  MOV R0, UR4 ;  /* 0x0000000400007c02 */ /* 0x002fce0008000f00 */
.L_x_121:
[----:B-1----:R1:W2:Y:S02]  /*6e20*/  SYNCS.PHASECHK.TRANS64.TRYWAIT P0, [R0+URZ], R3 ;  /* 0x00000003000075a7 */ /* 0x0022a400080011ff */
[----:B--2---:R-:W-:Y:S05]  /*6e30*/  @!P0 NANOSLEEP.SYNCS 0x989680 ;  /* 0x009896800000895d */ /* 0x004fea0003900000 */
[----:B------:R-:W2:Y:S02]  /*6e40*/  @!P0 SYNCS.PHASECHK.TRANS64 P0, [R0+URZ], R3 ;  /* 0x00000003000085a7 */ /* 0x000ea400080010ff */
[----:B--2---:R-:W-:Y:S05]  /*6e50*/  @!P0 BRA `(.L_x_121) ;  /* 0xfffffffc00f08947 */ /* 0x004fea000383ffff */
[----:B------:R-:W-:Y:S05]  /*6e60*/  BRA `(.L_x_122) ;  /* 0xffffffb800b07947 */ /* 0x000fea000383ffff */
.L_x_45:
[----:B------:R-:W-:-:S07]  /*6e70*/  MOV R0, UR5 ;  /* 0x0000000500007c02 */ /* 0x000fce0008000f00 */
.L_x_123:
[----:B-1----:R1:W2:Y:S02]  /*6e80*/  SYNCS.PHASECHK.TRANS64.TRYWAIT P0, [R0+URZ], R3 ;  /* 0x00000003000075a7 */ /* 0x0022a400080011ff */
[----:B--2---:R-:W-:Y:S05]  /*6e90*/  @!P0 NANOSLEEP.SYNCS 0x989680 ;  /* 0x009896800000895d */ /* 0x004fea0003900000 */
[----:B------:R-:W2:Y:S02]  /*6ea0*/  @!P0 SYNCS.PHASECHK.TRANS64 P0, [R0+URZ], R3 ;  /* 0x00000003000085a7 */ /* 0x000ea400080010ff */
[----:B--2---:R-:W-:Y:S05]  /*6eb0*/  @!P0 BRA `(.L_x_123) ;  /* 0xfffffffc00f08947 */ /* 0x004fea000383ffff */
[----:B------:R-:W-:Y:S05]  /*6ec0*/  BRA `(.L_x_124) ;  /* 0xffffffb800bc7947 */ /* 0x000fea000383ffff */
.L_x_46:
[----:B------:R-:W-:-:S07]  /*6ed0*/  MOV R0, UR5 ;  /* 0x0000000500007c02 */ /* 0x000fce0008000f00 */
.L_x_125:
[----:B-1----:R1:W2:Y:S02]  /*6ee0*/  SYNCS.PHASECHK.TRANS64.TRYWAIT P0, [R0+URZ], R3 ;  /* 0x00000003000075a7 */ /* 0x0022a400080011ff */
[----:B--2---:R-:W-:Y:S05]  /*6ef0*/  @!P0 NANOSLEEP.SYNCS 0x989680 ;  /* 0x009896800000895d */ /* 0x004fea0003900000 */
[----:B------:R-:W2:Y:S02]  /*6f00*/  @!P0 SYNCS.PHASECHK.TRANS64 P0, [R0+URZ], R3 ;  /* 0x00000003000085a7 */ /* 0x000ea400080010ff */
[----:B--2---:R-:W-:Y:S05]  /*6f10*/  @!P0 BRA `(.L_x_125) ;  /* 0xfffffffc00f08947 */ /* 0x004fea000383ffff */
[----:B------:R-:W-:Y:S05]  /*6f20*/  BRA `(.L_x_126) ;  /* 0xffffffb800c87947 */ /* 0x000fea000383ffff */
.L_x_47:
[----:B------:R-:W-:-:S07]  /*6f30*/  MOV R0, UR5 ;  /* 0x0000000500007c02 */ /* 0x000fce0008000f00 */
.L_x_127:
[----:B-1----:R1:W2:Y:S02]  /*6f40*/  SYNCS.PHASECHK.TRANS64.TRYWAIT P0, [R0+URZ], R3 ;  /* 0x00000003000075a7 */ /* 0x0022a400080011ff */
[----:B--2---:R-:W-:Y:S05]  /*6f50*/  @!P0 NANOSLEEP.SYNCS 0x989680 ;  /* 0x009896800000895d */ /* 0x004fea0003900000 */
[----:B------:R-:W2:Y:S02]  /*6f60*/  @!P0 SYNCS.PHASECHK.TRANS64 P0, [R0+URZ], R3 ;  /* 0x00000003000085a7 */ /* 0x000ea400080010ff */
[----:B--2---:R-:W-:Y:S05]  /*6f70*/  @!P0 BRA `(.L_x_127) ;  /* 0xfffffffc00f08947 */ /* 0x004fea000383ffff */
[----:B------:R-:W-:Y:S05]  /*6f80*/  BRA `(.L_x_128) ;  /* 0xffffffb800d47947 */ /* 0x000fea000383ffff */
.L_x_48:
[----:B------:R-:W-:-:S07]  /*6f90*/  MOV R0, UR5 ;  /* 0x0000000500007c02 */ /* 0x000fce0008000f00 */
.L_x_129:
[----:B-1----:R1:W2:Y:S02]  /*6fa0*/  SYNCS.PHASECHK.TRANS64.TRYWAIT P0, [R0+URZ], R3 ;  /* 0x00000003000075a7 */ /* 0x0022a400080011ff */
[----:B--2---:R-:W-:Y:S05]  /*6fb0*/  @!P0 NANOSLEEP.SYNCS 0x989680 ;  /* 0x009896800000895d */ /* 0x004fea0003900000 */
[----:B------:R-:W2:Y:S02]  /*6fc0*/  @!P0 SYNCS.PHASECHK.TRANS64 P0, [R0+URZ], R3 ;  /* 0x00000003000085a7 */ /* 0x000ea400080010ff */
[----:B--2---:R-:W-:Y:S05]  /*6fd0*/  @!P0 BRA `(.L_x_129) ;  /* 0xfffffffc00f08947 */ /* 0x004fea000383ffff */
[----:B------:R-:W-:Y:S05]  /*6fe0*/  BRA `(.L_x_130) ;  /* 0xffffffb800e07947 */ /* 0x000fea000383ffff */
.L_x_49:
[----:B------:R-:W-:-:S07]  /*6ff0*/  MOV R0, UR5 ;  /* 0x0000000500007c02 */ /* 0x000fce0008000f00 */
.L_x_131:
[----:B-1----:R1:W2:Y:S02]  /*7000*/  SYNCS.PHASECHK.TRANS64.TRYWAIT P0, [R0+URZ], R3 ;  /* 0x00000003000075a7 */ /* 0x0022a400080011ff */
[----:B--2---:R-:W-:Y:S05]  /*7010*/  @!P0 NANOSLEEP.SYNCS 0x989680 ;  /* 0x009896800000895d */ /* 0x004fea0003900000 */
[----:B------:R-:W2:Y:S02]  /*7020*/  @!P0 SYNCS.PHASECHK.TRANS64 P0, [R0+URZ], R3 ;  /* 0x00000003000085a7 */ /* 0x000ea400080010ff */
[----:B--2---:R-:W-:Y:S05]  /*7030*/  @!P0 BRA `(.L_x_131) ;  /* 0xfffffffc00f08947 */ /* 0x004fea000383ffff */
[----:B------:R-:W-:Y:S05]  /*7040*/  BRA `(.L_x_132) ;  /* 0xffffffb800ec7947 */ /* 0x000fea000383ffff */
.L_x_50:
[----:B------:R-:W-:-:S07]  /*7050*/  MOV R0, UR5 ;  /* 0x0000000500007c02 */ /* 0x000fce0008000f00 */
.L_x_133:
[----:B-1----:R1:W2:Y:S02]  /*7060*/  SYNCS.PHASECHK.TRANS64.TRYWAIT P0, [R0+URZ], R3 ;  /* 0x00000003000075a7 */ /* 0x0022a400080011ff */
[----:B--2---:R-:W-:Y:S05]  /*7070*/  @!P0 NANOSLEEP.SYNCS 0x989680 ;  /* 0x009896800000895d */ /* 0x004fea0003900000 */
[----:B------:R-:W2:Y:S02]  /*7080*/  @!P0 SYNCS.PHASECHK.TRANS64 P0, [R0+URZ], R3 ;  /* 0x00000003000085a7 */ /* 0x000ea400080010ff */
[----:B--2---:R-:W-:Y:S05]  /*7090*/  @!P0 BRA `(.L_x_133) ;  /* 0xfffffffc00f08947 */ /* 0x004fea000383ffff */
[----:B------:R-:W-:Y:S05]  /*70a0*/  BRA `(.L_x_134) ;  /* 0xffffffb800f87947 */ /* 0x000fea000383ffff */
.L_x_51:
[----:B------:R-:W-:-:S07]  /*70b0*/  MOV R0, UR5 ;  /* 0x0000000500007c02 */ /* 0x000fce0008000f00 */
.L_x_135:
[----:B-1----:R1:W2:Y:S02]  /*70c0*/  SYNCS.PHASECHK.TRANS64.TRYWAIT P0, [R0+URZ], R3 ;  /* 0x00000003000075a7 */ /* 0x0022a400080011ff */
[----:B--2---:R-:W-:Y:S05]  /*70d0*/  @!P0 NANOSLEEP.SYNCS 0x989680 ;  /* 0x009896800000895d */ /* 0x004fea0003900000 */
[----:B------:R-:W2:Y:S02]  /*70e0*/  @!P0 SYNCS.PHASECHK.TRANS64 P0, [R0+URZ], R3 ;  /* 0x00000003000085a7 */ /* 0x000ea400080010ff */
[----:B--2---:R-:W-:Y:S05]  /*70f0*/  @!P0 BRA `(.L_x_135) ;  /* 0xfffffffc00f08947 */ /* 0x004fea000383ffff */
[----:B------:R-:W-:Y:S05]  /*7100*/  BRA `(.L_x_136) ;  /* 0xffffffbc00047947 */ /* 0x000fea000383ffff */
.L_x_52:
[----:B------:R-:W-:-:S07]  /*7110*/  MOV R0, UR5 ;  /* 0x0000000500007c02 */ /* 0x000fce0008000f00 */
.L_x_137:
[----:B-1----:R1:W2:Y:S02]  /*7120*/  SYNCS.PHASECHK.TRANS64.TRYWAIT P0, [R0+URZ], R3 ;  /* 0x00000003000075a7 */ /* 0x0022a400080011ff */
[----:B--2---:R-:W-:Y:S05]  /*7130*/  @!P0 NANOSLEEP.SYNCS 0x989680 ;  /* 0x009896800000895d */ /* 0x004fea0003900000 */
[----:B------:R-:W2:Y:S02]  /*7140*/  @!P0 SYNCS.PHASECHK.TRANS64 P0, [R0+URZ], R3 ;  /* 0x00000003000085a7 */ /* 0x000ea400080010ff */
[----:B--2---:R-:W-:Y:S05]  /*7150*/  @!P0 BRA `(.L_x_137) ;  /* 0xfffffffc00f08947 */ /* 0x004fea000383ffff */
[----:B------:R-:W-:Y:S05]  /*7160*/  BRA `(.L_x_138) ;  /* 0xffffffbc00107947 */ /* 0x000fea000383ffff */
.L_x_53:
[----:B------:R-:W-:-:S07]  /*7170*/  MOV R0, UR5 ;  /* 0x0000000500007c02 */ /* 0x000fce0008000f00 */
.L_x_139:
[----:B-1----:R1:W2:Y:S02]  /*7180*/  SYNCS.PHASECHK.TRANS64.TRYWAIT P0, [R0+URZ], R3 ;  /* 0x00000003000075a7 */ /* 0x0022a400080011ff */
[----:B--2---:R-:W-:Y:S05]  /*7190*/  @!P0 NANOSLEEP.SYNCS 0x989680 ;  /* 0x009896800000895d */ /* 0x004fea0003900000 */
[----:B------:R-:W2:Y:S02]  /*71a0*/  @!P0 SYNCS.PHASECHK.TRANS64 P0, [R0+URZ], R3 ;  /* 0x00000003000085a7 */ /* 0x000ea400080010ff */
[----:B--2---:R-:W-:Y:S05]  /*71b0*/  @!P0 BRA `(.L_x_139) ;  /* 0xfffffffc00f08947 */ /* 0x004fea000383ffff */
[----:B------:R-:W-:Y:S05]  /*71c0*/  BRA `(.L_x_140) ;  /* 0xffffffbc001c7947 */ /* 0x000fea000383ffff */
.L_x_56:
[----:B--2---:R2:W3:Y:S02]  /*71d0*/  SYNCS.PHASECHK.TRANS64.TRYWAIT P0, [R2+URZ+0x140], R5 ;  /* 0x00014005020075a7 */ /* 0x0044e400080011ff */
[----:B---3--:R-:W-:Y:S05]  /*71e0*/  @!P0 NANOSLEEP.SYNCS 0x989680 ;  /* 0x009896800000895d */ /* 0x008fea0003900000 */
[----:B------:R-:W3:Y:S02]  /*71f0*/  @!P0 SYNCS.PHASECHK.TRANS64 P0, [R2+URZ+0x140], R5 ;  /* 0x00014005020085a7 */ /* 0x000ee400080010ff */
[----:B---3--:R-:W-:Y:S05]  /*7200*/  @!P0 BRA `(.L_x_56) ;  /* 0xfffffffc00f08947 */ /* 0x008fea000383ffff */
[----:B------:R-:W-:Y:S05]  /*7210*/  BRA `(.L_x_141) ;  /* 0xffffffbc00787947 */ /* 0x000fea000383ffff */
.L_x_57:
[----:B------:R-:W-:-:S07]  /*7220*/  MOV R2, UR4 ;  /* 0x0000000400027c02 */ /* 0x000fce0008000f00 */
.L_x_142:
[----:B--2---:R2:W3:Y:S02]  /*7230*/  SYNCS.PHASECHK.TRANS64.TRYWAIT P0, [R2+URZ+0xf0], R5 ;  /* 0x0000f005020075a7 */ /* 0x0044e400080011ff */
[----:B---3--:R-:W-:Y:S05]  /*7240*/  @!P0 NANOSLEEP.SYNCS 0x989680 ;  /* 0x009896800000895d */ /* 0x008fea0003900000 */
[----:B------:R-:W3:Y:S02]  /*7250*/  @!P0 SYNCS.PHASECHK.TRANS64 P0, [R2+URZ+0xf0], R5 ;  /* 0x0000f005020085a7 */ /* 0x000ee400080010ff */
[----:B---3--:R-:W-:Y:S05]  /*7260*/  @!P0 BRA `(.L_x_142) ;  /* 0xfffffffc00f08947 */ /* 0x008fea000383ffff */
[----:B------:R-:W-:Y:S05]  /*7270*/  BRA `(.L_x_143) ;  /* 0xffffffbc00887947 */ /* 0x000fea000383ffff */
.L_x_58:
[----:B--2---:R2:W3:Y:S02]  /*7280*/  SYNCS.PHASECHK.TRANS64.TRYWAIT P1, [R2+URZ+0xe0], R5 ;  /* 0x0000e005020075a7 */ /* 0x0044e400080211ff */
[----:B---3--:R-:W-:Y:S05]  /*7290*/  @!P1 NANOSLEEP.SYNCS 0x989680 ;  /* 0x009896800000995d */ /* 0x008fea0003900000 */
[----:B------:R-:W3:Y:S02]  /*72a0*/  @!P1 SYNCS.PHASECHK.TRANS64 P1, [R2+URZ+0xe0], R5 ;  /* 0x0000e005020095a7 */ /* 0x000ee400080210ff */
[----:B---3--:R-:W-:Y:S05]  /*72b0*/  @!P1 BRA `(.L_x_58) ;  /* 0xfffffffc00f09947 */ /* 0x008fea000383ffff */
[----:B------:R-:W-:Y:S05]  /*72c0*/  BRA `(.L_x_144) ;  /* 0xffffffbc00b87947 */ /* 0x000fea000383ffff */
.L_x_61:
[----:B------:R-:W-:-:S07]  /*72d0*/  MOV R0, UR4 ;  /* 0x0000000400007c02 */ /* 0x000fce0008000f00 */
.L_x_145:
[----:B--2---:R2:W3:Y:S02]  /*72e0*/  SYNCS.PHASECHK.TRANS64.TRYWAIT P0, [R0+URZ+0xf0], R3 ;  /* 0x0000f003000075a7 */ /* 0x0044e400080011ff */
[----:B---3--:R-:W-:Y:S05]  /*72f0*/  @!P0 NANOSLEEP.SYNCS 0x989680 ;  /* 0x009896800000895d */ /* 0x008fea0003900000 */
[----:B------:R-:W3:Y:S02]  /*7300*/  @!P0 SYNCS.PHASECHK.TRANS64 P0, [R0+URZ+0xf0], R3 ;  /* 0x0000f003000085a7 */ /* 0x000ee400080010ff */
[----:B---3--:R-:W-:Y:S05]  /*7310*/  @!P0 BRA `(.L_x_145) ;  /* 0xfffffffc00f08947 */ /* 0x008fea000383ffff */
[----:B------:R-:W-:Y:S05]  /*7320*/  BRA `(.L_x_60) ;  /* 0xffffffc0000c7947 */ /* 0x000fea000383ffff */
.L_x_68:
[----:B-1----:R1:W2:Y:S02]  /*7330*/  SYNCS.PHASECHK.TRANS64.TRYWAIT P1, [R0+URZ+0xe0], R5 ;  /* 0x0000e005000075a7 */ /* 0x0022a400080211ff */
[----:B--2---:R-:W-:Y:S05]  /*7340*/  @!P1 NANOSLEEP.SYNCS 0x989680 ;  /* 0x009896800000995d */ /* 0x004fea0003900000 */
[----:B------:R-:W2:Y:S02]  /*7350*/  @!P1 SYNCS.PHASECHK.TRANS64 P1, [R0+URZ+0xe0], R5 ;  /* 0x0000e005000095a7 */ /* 0x000ea400080210ff */
[----:B--2---:R-:W-:Y:S05]  /*7360*/  @!P1 BRA `(.L_x_68) ;  /* 0xfffffffc00f09947 */ /* 0x004fea000383ffff */
[----:B------:R-:W-:Y:S05]  /*7370*/  BRA `(.L_x_146) ;  /* 0xffffffc400a07947 */ /* 0x000fea000383ffff */
.L_x_69:
[----:B------:R-:W-:-:S07]  /*7380*/  MOV R3, UR46 ;  /* 0x0000002e00037c02 */ /* 0x000fce0008000f00 */
.L_x_147:
[----:B-1----:R1:W2:Y:S02]  /*7390*/  SYNCS.PHASECHK.TRANS64.TRYWAIT P0, [R3+URZ+0x120], R0 ;  /* 0x00012000030075a7 */ /* 0x0022a400080011ff */
[----:B--2---:R-:W-:Y:S05]  /*73a0*/  @!P0 NANOSLEEP.SYNCS 0x989680 ;  /* 0x009896800000895d */ /* 0x004fea0003900000 */
[----:B------:R-:W2:Y:S02]  /*73b0*/  @!P0 SYNCS.PHASECHK.TRANS64 P0, [R3+URZ+0x120], R0 ;  /* 0x00012000030085a7 */ /* 0x000ea400080010ff */
[----:B--2---:R-:W-:Y:S05]  /*73c0*/  @!P0 BRA `(.L_x_147) ;  /* 0xfffffffc00f08947 */ /* 0x004fea000383ffff */
[----:B------:R-:W-:Y:S05]  /*73d0*/  BRA `(.L_x_148) ;  /* 0xffffffc400f07947 */ /* 0x000fea000383ffff */
.L_x_72:
[----:B------:R-:W-:Y:S07]  /*73e0*/  MOV R0, UR7 ;  /* 0x0000000700007c02 */ /* 0x000fee0008000f00 */
.L_x_149:
[----:B-1----:R1:W2:Y:S02]  /*73f0*/  SYNCS.PHASECHK.TRANS64.TRYWAIT P0, [R0+URZ], R3 ;  /* 0x00000003000075a7 */ /* 0x0022a400080011ff */
[----:B--2---:R-:W-:Y:S05]  /*7400*/  @!P0 NANOSLEEP.SYNCS 0x989680 ;  /* 0x009896800000895d */ /* 0x004fea0003900000 */
[----:B------:R-:W2:Y:S02]  /*7410*/  @!P0 SYNCS.PHASECHK.TRANS64 P0, [R0+URZ], R3 ;  /* 0x00000003000085a7 */ /* 0x000ea400080010ff */
[----:B--2---:R-:W-:Y:S05]  /*7420*/  @!P0 BRA `(.L_x_149) ;  /* 0xfffffffc00f08947 */ /* 0x004fea000383ffff */
[----:B------:R-:W-:Y:S05]  /*7430*/  BRA `(.L_x_71) ;  /* 0xffffffc8000c7947 */ /* 0x000fea000383ffff */
.L_x_75:
[----:B------:R-:W-:-:S07]  /*7440*/  MOV R0, UR4 ;  /* 0x0000000400007c02 */ /* 0x000fce0008000f00 */
.L_x_150:
[----:B--2---:R2:W4:Y:S02]  /*7450*/  SYNCS.PHASECHK.TRANS64.TRYWAIT P0, [R0+URZ], R3 ;  /* 0x00000003000075a7 */ /* 0x00452400080011ff */
[----:B----4-:R-:W-:Y:S05]  /*7460*/  @!P0 NANOSLEEP.SYNCS 0x989680 ;  /* 0x009896800000895d */ /* 0x010fea0003900000 */
[----:B------:R-:W4:Y:S02]  /*7470*/  @!P0 SYNCS.PHASECHK.TRANS64 P0, [R0+URZ], R3 ;  /* 0x00000003000085a7 */ /* 0x000f2400080010ff */
[----:B----4-:R-:W-:Y:S05]  /*7480*/  @!P0 BRA `(.L_x_150) ;  /* 0xfffffffc00f08947 */ /* 0x010fea000383ffff */
[----:B------:R-:W-:Y:S05]  /*7490*/  BRA `(.L_x_151) ;  /* 0xffffffcc00387947 */ /* 0x000fea000383ffff */
.L_x_76:
[----:B------:R-:W-:-:S07]  /*74a0*/  MOV R0, UR5 ;  /* 0x0000000500007c02 */ /* 0x000fce0008000f00 */
.L_x_152:
[----:B-1----:R1:W2:Y:S02]  /*74b0*/  SYNCS.PHASECHK.TRANS64.TRYWAIT P0, [R0+URZ], R3 ;  /* 0x00000003000075a7 */ /* 0x0022a400080011ff */
[----:B--2---:R-:W-:Y:S05]  /*74c0*/  @!P0 NANOSLEEP.SYNCS 0x989680 ;  /* 0x009896800000895d */ /* 0x004fea0003900000 */
[----:B------:R-:W2:Y:S02]  /*74d0*/  @!P0 SYNCS.PHASECHK.TRANS64 P0, [R0+URZ], R3 ;  /* 0x00000003000085a7 */ /* 0x000ea400080010ff */
[----:B--2---:R-:W-:Y:S05]  /*74e0*/  @!P0 BRA `(.L_x_152) ;  /* 0xfffffffc00f08947 */ /* 0x004fea000383ffff */
[----:B------:R-:W-:Y:S05]  /*74f0*/  BRA `(.L_x_153) ;  /* 0xffffffcc00447947 */ /* 0x000fea000383ffff */
.L_x_77:
[----:B------:R-:W-:-:S07]  /*7500*/  MOV R0, UR5 ;  /* 0x0000000500007c02 */ /* 0x000fce0008000f00 */
.L_x_154:
[----:B-1----:R1:W2:Y:S02]  /*7510*/  SYNCS.PHASECHK.TRANS64.TRYWAIT P0, [R0+URZ], R3 ;  /* 0x00000003000075a7 */ /* 0x0022a400080011ff */
[----:B--2---:R-:W-:Y:S05]  /*7520*/  @!P0 NANOSLEEP.SYNCS 0x989680 ;  /* 0x009896800000895d */ /* 0x004fea0003900000 */
[----:B------:R-:W2:Y:S02]  /*7530*/  @!P0 SYNCS.PHASECHK.TRANS64 P0, [R0+URZ], R3 ;  /* 0x00000003000085a7 */ /* 0x000ea400080010ff */
[----:B--2---:R-:W-:Y:S05]  /*7540*/  @!P0 BRA `(.L_x_154) ;  /* 0xfffffffc00f08947 */ /* 0x004fea000383ffff */
[----:B------:R-:W-:Y:S05]  /*7550*/  BRA `(.L_x_155) ;  /* 0xffffffcc00507947 */ /* 0x000fea000383ffff */
.L_x_78:
[----:B------:R-:W-:-:S07]  /*7560*/  MOV R0, UR4 ;  /* 0x0000000400007c02 */ /* 0x000fce0008000f00 */
.L_x_156:
[----:B-1----:R1:W2:Y:S02]  /*7570*/  SYNCS.PHASECHK.TRANS64.TRYWAIT P0, [R0+URZ], R3 ;  /* 0x00000003000075a7 */ /* 0x0022a400080011ff */
[----:B--2---:R-:W-:Y:S05]  /*7580*/  @!P0 NANOSLEEP.SYNCS 0x989680 ;  /* 0x009896800000895d */ /* 0x004fea0003900000 */
[----:B------:R-:W2:Y:S02]  /*7590*/  @!P0 SYNCS.PHASECHK.TRANS64 P0, [R0+URZ], R3 ;  /* 0x00000003000085a7 */ /* 0x000ea400080010ff */
[----:B--2---:R-:W-:Y:S05]  /*75a0*/  @!P0 BRA `(.L_x_156) ;  /* 0xfffffffc00f08947 */ /* 0x004fea000383ffff */
[----:B------:R-:W-:Y:S05]  /*75b0*/  BRA `(.L_x_157) ;  /* 0xffffffcc005c7947 */ /* 0x000fea000383ffff */
.L_x_83:
[----:B--2---:R2:W3:Y:S02]  /*75c0*/  SYNCS.PHASECHK.TRANS64.TRYWAIT P0, [R3+URZ+0xe0], R0 ;  /* 0x0000e000030075a7 */ /* 0x0044e400080011ff */
[----:B---3--:R-:W-:Y:S05]  /*75d0*/  @!P0 NANOSLEEP.SYNCS 0x989680 ;  /* 0x009896800000895d */ /* 0x008fea0003900000 */
[----:B------:R-:W3:Y:S02]  /*75e0*/  @!P0 SYNCS.PHASECHK.TRANS64 P0, [R3+URZ+0xe0], R0 ;  /* 0x0000e000030085a7 */ /* 0x000ee400080010ff */
[----:B---3--:R-:W-:Y:S05]  /*75f0*/  @!P0 BRA `(.L_x_83) ;  /* 0xfffffffc00f08947 */ /* 0x008fea000383ffff */
[----:B------:R-:W-:Y:S05]  /*7600*/  BRA `(.L_x_158) ;  /* 0xffffffd000807947 */ /* 0x000fea000383ffff */
.L_x_86:
[----:B------:R-:W-:Y:S07]  /*7610*/  MOV R0, UR24 ;  /* 0x0000001800007c02 */ /* 0x000fee0008000f00 */
.L_x_159:
[----:B--2---:R2:W3:Y:S02]  /*7620*/  SYNCS.PHASECHK.TRANS64.TRYWAIT P1, [R0+URZ+0xd8], R3 ;  /* 0x0000d803000075a7 */ /* 0x0044e400080211ff */
[----:B---3--:R-:W-:Y:S05]  /*7630*/  @!P1 NANOSLEEP.SYNCS 0x989680 ;  /* 0x009896800000995d */ /* 0x008fea0003900000 */
[----:B------:R-:W3:Y:S02]  /*7640*/  @!P1 SYNCS.PHASECHK.TRANS64 P1, [R0+URZ+0xd8], R3 ;  /* 0x0000d803000095a7 */ /* 0x000ee400080210ff */
[----:B---3--:R-:W-:Y:S05]  /*7650*/  @!P1 BRA `(.L_x_159) ;  /* 0xfffffffc00f09947 */ /* 0x008fea000383ffff */
[----:B------:R-:W-:Y:S05]  /*7660*/  BRA `(.L_x_85) ;  /* 0xffffffd400f07947 */ /* 0x000fea000383ffff */
.L_x_89:
[----:B------:R-:W-:Y:S07]  /*7670*/  MOV R3, UR4 ;  /* 0x0000000400037c02 */ /* 0x000fee0008000f00 */
.L_x_160:
[----:B--2---:R2:W3:Y:S02]  /*7680*/  SYNCS.PHASECHK.TRANS64.TRYWAIT P0, [R3+URZ+0xc0], R0 ;  /* 0x0000c000030075a7 */ /* 0x0044e400080011ff */
[----:B---3--:R-:W-:Y:S05]  /*7690*/  @!P0 NANOSLEEP.SYNCS 0x989680 ;  /* 0x009896800000895d */ /* 0x008fea0003900000 */
[----:B------:R-:W3:Y:S02]  /*76a0*/  @!P0 SYNCS.PHASECHK.TRANS64 P0, [R3+URZ+0xc0], R0 ;  /* 0x0000c000030085a7 */ /* 0x000ee400080010ff */
[----:B---3--:R-:W-:Y:S05]  /*76b0*/  @!P0 BRA `(.L_x_160) ;  /* 0xfffffffc00f08947 */ /* 0x008fea000383ffff */
[----:B------:R-:W-:Y:S05]  /*76c0*/  BRA `(.L_x_161) ;  /* 0xffffffd8004c7947 */ /* 0x000fea000383ffff */
.L_x_91:
[----:B------:R-:W-:-:S07]  /*76d0*/  MOV R0, UR4 ;  /* 0x0000000400007c02 */ /* 0x000fce0008000f00 */
.L_x_162:
[----:B---3--:R3:W4:Y:S02]  /*76e0*/  SYNCS.PHASECHK.TRANS64.TRYWAIT P0, [R0+URZ], R3 ;  /* 0x00000003000075a7 */ /* 0x00872400080011ff */
[----:B----4-:R-:W-:Y:S05]  /*76f0*/  @!P0 NANOSLEEP.SYNCS 0x989680 ;  /* 0x009896800000895d */ /* 0x010fea0003900000 */
[----:B------:R-:W4:Y:S02]  /*7700*/  @!P0 SYNCS.PHASECHK.TRANS64 P0, [R0+URZ], R3 ;  /* 0x00000003000085a7 */ /* 0x000f2400080010ff */
[----:B----4-:R-:W-:Y:S05]  /*7710*/  @!P0 BRA `(.L_x_162) ;  /* 0xfffffffc00f08947 */ /* 0x010fea000383ffff */
[----:B------:R-:W-:Y:S05]  /*7720*/  BRA `(.L_x_163) ;  /* 0xffffffd800e07947 */ /* 0x000fea000383ffff */
.L_x_93:
[----:B--2---:R2:W3:Y:S02]  /*7730*/  SYNCS.PHASECHK.TRANS64.TRYWAIT P0, [R8+URZ+0xe0], R3 ;  /* 0x0000e003080075a7 */ /* 0x0044e400080011ff */
[----:B---3--:R-:W-:Y:S05]  /*7740*/  @!P0 NANOSLEEP.SYNCS 0x989680 ;  /* 0x009896800000895d */ /* 0x008fea0003900000 */
[----:B------:R-:W3:Y:S02]  /*7750*/  @!P0 SYNCS.PHASECHK.TRANS64 P0, [R8+URZ+0xe0], R3 ;  /* 0x0000e003080085a7 */ /* 0x000ee400080010ff */
[----:B---3--:R-:W-:Y:S05]  /*7760*/  @!P0 BRA `(.L_x_93) ;  /* 0xfffffffc00f08947 */ /* 0x008fea000383ffff */
[----:B------:R-:W-:Y:S05]  /*7770*/  BRA `(.L_x_164) ;  /* 0xffffffdc00bc7947 */ /* 0x000fea000383ffff */
.L_x_103:
[----:B-1----:R1:W2:Y:S02]  /*7780*/  SYNCS.PHASECHK.TRANS64.TRYWAIT P1, [R0+URZ+0xb0], R3 ;  /* 0x0000b003000075a7 */ /* 0x0022a400080211ff */
[----:B--2---:R-:W-:Y:S05]  /*7790*/  @!P1 NANOSLEEP.SYNCS 0x989680 ;  /* 0x009896800000995d */ /* 0x004fea0003900000 */
[----:B------:R-:W2:Y:S02]  /*77a0*/  @!P1 SYNCS.PHASECHK.TRANS64 P1, [R0+URZ+0xb0], R3 ;  /* 0x0000b003000095a7 */ /* 0x000ea400080210ff */
[----:B--2---:R-:W-:Y:S05]  /*77b0*/  @!P1 BRA `(.L_x_103) ;  /* 0xfffffffc00f09947 */ /* 0x004fea000383ffff */
[----:B------:R-:W-:Y:S05]  /*77c0*/  BRA `(.L_x_102) ;  /* 0xffffffe800f47947 */ /* 0x000fea000383ffff */
.L_x_105:
[----:B-1----:R1:W3:Y:S02]  /*77d0*/  SYNCS.PHASECHK.TRANS64.TRYWAIT P1, [R36+URZ+0x100], R7 ;  /* 0x00010007240075a7 */ /* 0x0022e400080211ff */
[----:B---3--:R-:W-:Y:S05]  /*77e0*/  @!P1 NANOSLEEP.SYNCS 0x989680 ;  /* 0x009896800000995d */ /* 0x008fea0003900000 */
[----:B------:R-:W3:Y:S02]  /*77f0*/  @!P1 SYNCS.PHASECHK.TRANS64 P1, [R36+URZ+0x100], R7 ;  /* 0x00010007240095a7 */ /* 0x000ee400080210ff */
[----:B---3--:R-:W-:Y:S05]  /*7800*/  @!P1 BRA `(.L_x_105) ;  /* 0xfffffffc00f09947 */ /* 0x008fea000383ffff */
[----:B------:R-:W-:Y:S05]  /*7810*/  BRA `(.L_x_104) ;  /* 0xffffffec000c7947 */ /* 0x000fea000383ffff */
        .weak           $__internal_0_$__cuda_sm10x_tcgen05_guardrail_trap_col_being_dealloced_not_returned_by_alloc
        .type           $__internal_0_$__cuda_sm10x_tcgen05_guardrail_trap_col_being_dealloced_not_returned_by_alloc,@function
        .size           $__internal_0_$__cuda_sm10x_tcgen05_guardrail_trap_col_being_dealloced_not_returned_by_alloc,($__internal_1_$__cuda_sm10x_tcgen05_guardrail_trap_phase_invalid_during_alloc - $__internal_0_$__cuda_sm10x_tcgen05_guardrail_trap_col_being_dealloced_not_returned_by_alloc)
$__internal_0_$__cuda_sm10x_tcgen05_guardrail_trap_col_being_dealloced_not_returned_by_alloc:
[----:B------:R-:W-:Y:S05]  /*7820*/  BPT.TRAP 0x1 ;  /* 0x000000040000795c */ /* 0x000fea0000300000 */
[----:B------:R-:W-:-:S04]  /*7830*/  HFMA2 R3, -RZ, RZ, 0, 0 ;  /* 0x00000000ff037431 */ /* 0x000fc800000001ff */
[----:B------:R-:W-:Y:S05]  /*7840*/  RET.REL.NODEC R2 `(_ZN7cutlass13device_kernelINS_4gemm6kernel13GemmUniversalIN4cute5tupleIJiiiiEEENS1_10collective13CollectiveMmaINS1_35MainloopSm100TmaUmmaWarpSpecializedILi11ELi2ELi4ENS5_IJNS4_1CILi2EEENSA_ILi1EEESC_EEEEENS5_IJNSA_ILi64EEENSA_ILi16EEENSA_ILi128EEEEEENS_6half_tENS5_IJlSC_lEEESJ_SK_NS4_8TiledMMAINS4_8MMA_AtomIJNS4_20SM100_MMA_F16BF16_SSISJ_SJ_fLi64ELi16ELNS4_4UMMA5MajorE0ELSP_0ELNSO_7ScaleInE0ELSQ_0EEEEEENS4_6LayoutINS5_IJSC_SC_SC_EEENS5_IJNSA_ILi0EEESV_SV_EEEEENS5_IJNS4_10UnderscoreESY_SY_EEEEENS4_13SM90_TMA_LOADENS4_14ComposedLayoutINS4_7SwizzleILi3ELi4ELi3EEENS4_18smem_ptr_flag_bitsILi16EEENST_INS5_IJNSA_ILi8EEESF_EEENS5_IJSF_SC_EEEEEEEvNS4_8identityENS4_23SM90_TMA_LOAD_MULTICASTES1B_vS1C_EENS_8epilogue10collective18CollectiveEpilogueINS1F_23Sm100TmaWarpSpecializedILi2ELi1ELi8ELb1ELb0EEEJSI_NS5_IJNST_ISF_SC_EENST_ISG_SC_EEEEESJ_SK_SJ_SK_NS1F_6fusion15FusionCallbacksIS1J_NS1N_17LinearCombinationISJ_fSJ_fLNS_15FloatRoundStyleE2EEESI_S1M_JEEENS4_5SM1004TMEM4LOAD26SM100_TMEM_LOAD_16dp256b2xES11_NS12_INS13_ILi1ELi4ELi3EEES16_NST_INS5_IJS17_SG_EEENS5_IJSG_SC_EEEEEEENS4_17SM75_U32x4_LDSM_NENS4_14SM90_TMA_STOREES21_NS4_17SM90_U32x4_STSM_NENS4_39AutoVectorizingCopyWithAssumedAlignmentILi128EEEEEEvvEEEEvNT_6ParamsE) ;  /* 0xffffff8402ec7950 */ /* 0x000fea0003c3ffff */
        .weak           $__internal_1_$__cuda_sm10x_tcgen05_guardrail_trap_phase_invalid_during_alloc
        .type           $__internal_1_$__cuda_sm10x_tcgen05_guardrail_trap_phase_invalid_during_alloc,@function
        .size           $__internal_1_$__cuda_sm10x_tcgen05_guardrail_trap_phase_invalid_during_alloc,($__internal_2_$__cuda_sm10x_tcgen05_guardrail_trap_unallocated_columns_being_dealloced - $__internal_1_$__cuda_sm10x_tcgen05_guardrail_trap_phase_invalid_during_alloc)
$__internal_1_$__cuda_sm10x_tcgen05_guardrail_trap_phase_invalid_during_alloc:
[----:B------:R-:W-:Y:S05]  /*7850*/  BPT.TRAP 0x1 ;  /* 0x000000040000795c */ /* 0x000fea0000300000 */
[----:B------:R-:W-:-:S04]  /*7860*/  MOV R5, 0x0 ;  /* 0x0000000000057802 */ /* 0x000fc80000000f00 */
[----:B------:R-:W-:Y:S05]  /*7870*/  RET.REL.NODEC R4 `(_ZN7cutlass13device_kernelINS_4gemm6kernel13GemmUniversalIN4cute5tupleIJiiiiEEENS1_10collective13CollectiveMmaINS1_35MainloopSm100TmaUmmaWarpSpecializedILi11ELi2ELi4ENS5_IJNS4_1CILi2EEENSA_ILi1EEESC_EEEEENS5_IJNSA_ILi64EEENSA_ILi16EEENSA_ILi128EEEEEENS_6half_tENS5_IJlSC_lEEESJ_SK_NS4_8TiledMMAINS4_8MMA_AtomIJNS4_20SM100_MMA_F16BF16_SSISJ_SJ_fLi64ELi16ELNS4_4UMMA5MajorE0ELSP_0ELNSO_7ScaleInE0ELSQ_0EEEEEENS4_6LayoutINS5_IJSC_SC_SC_EEENS5_IJNSA_ILi0EEESV_SV_EEEEENS5_IJNS4_10UnderscoreESY_SY_EEEEENS4_13SM90_TMA_LOADENS4_14ComposedLayoutINS4_7SwizzleILi3ELi4ELi3EEENS4_18smem_ptr_flag_bitsILi16EEENST_INS5_IJNSA_ILi8EEESF_EEENS5_IJSF_SC_EEEEEEEvNS4_8identityENS4_23SM90_TMA_LOAD_MULTICASTES1B_vS1C_EENS_8epilogue10collective18CollectiveEpilogueINS1F_23Sm100TmaWarpSpecializedILi2ELi1ELi8ELb1ELb0EEEJSI_NS5_IJNST_ISF_SC_EENST_ISG_SC_EEEEESJ_SK_SJ_SK_NS1F_6fusion15FusionCallbacksIS1J_NS1N_17LinearCombinationISJ_fSJ_fLNS_15FloatRoundStyleE2EEESI_S1M_JEEENS4_5SM1004TMEM4LOAD26SM100_TMEM_LOAD_16dp256b2xES11_NS12_INS13_ILi1ELi4ELi3EEES16_NST_INS5_IJS17_SG_EEENS5_IJSG_SC_EEEEEEENS4_17SM75_U32x4_LDSM_NENS4_14SM90_TMA_STOREES21_NS4_17SM90_U32x4_STSM_NENS4_39AutoVectorizingCopyWithAssumedAlignmentILi128EEEEEEvvEEEEvNT_6ParamsE) ;  /* 0xffffff8404e07950 */ /* 0x000fea0003c3ffff */
        .weak           $__internal_2_$__cuda_sm10x_tcgen05_guardrail_trap_unallocated_columns_being_dealloced
        .type           $__internal_2_$__cuda_sm10x_tcgen05_guardrail_trap_unallocated_columns_being_dealloced,@function
        .size           $__internal_2_$__cuda_sm10x_tcgen05_guardrail_trap_unallocated_columns_being_dealloced,(.L_x_166 - $__internal_2_$__cuda_sm10x_tcgen05_guardrail_trap_unallocated_columns_being_dealloced)
$__internal_2_$__cuda_sm10x_tcgen05_guardrail_trap_unallocated_columns_being_dealloced:
[----:B------:R-:W-:Y:S05]  /*7880*/  BPT.TRAP 0x1 ;  /* 0x000000040000795c */ /* 0x000fea0000300000 */
[----:B------:R-:W-:-:S04]  /*7890*/  HFMA2 R3, -RZ, RZ, 0, 0 ;  /* 0x00000000ff037431 */ /* 0x000fc800000001ff */
[----:B------:R-:W-:Y:S05]  /*78a0*/  RET.REL.NODEC R2 `(_ZN7cutlass13device_kernelINS_4gemm6kernel13GemmUniversalIN4cute5tupleIJiiiiEEENS1_10collective13CollectiveMmaINS1_35MainloopSm100TmaUmmaWarpSpecializedILi11ELi2ELi4ENS5_IJNS4_1CILi2EEENSA_ILi1EEESC_EEEEENS5_IJNSA_ILi64EEENSA_ILi16EEENSA_ILi128EEEEEENS_6half_tENS5_IJlSC_lEEESJ_SK_NS4_8TiledMMAINS4_8MMA_AtomIJNS4_20SM100_MMA_F16BF16_SSISJ_SJ_fLi64ELi16ELNS4_4UMMA5MajorE0ELSP_0ELNSO_7ScaleInE0ELSQ_0EEEEEENS4_6LayoutINS5_IJSC_SC_SC_EEENS5_IJNSA_ILi0EEESV_SV_EEEEENS5_IJNS4_10UnderscoreESY_SY_EEEEENS4_13SM90_TMA_LOADENS4_14ComposedLayoutINS4_7SwizzleILi3ELi4ELi3EEENS4_18smem_ptr_flag_bitsILi16EEENST_INS5_IJNSA_ILi8EEESF_EEENS5_IJSF_SC_EEEEEEEvNS4_8identityENS4_23SM90_TMA_LOAD_MULTICASTES1B_vS1C_EENS_8epilogue10collective18CollectiveEpilogueINS1F_23Sm100TmaWarpSpecializedILi2ELi1ELi8ELb1ELb0EEEJSI_NS5_IJNST_ISF_SC_EENST_ISG_SC_EEEEESJ_SK_SJ_SK_NS1F_6fusion15FusionCallbacksIS1J_NS1N_17LinearCombinationISJ_fSJ_fLNS_15FloatRoundStyleE2EEESI_S1M_JEEENS4_5SM1004TMEM4LOAD26SM100_TMEM_LOAD_16dp256b2xES11_NS12_INS13_ILi1ELi4ELi3EEES16_NST_INS5_IJS17_SG_EEENS5_IJSG_SC_EEEEEEENS4_17SM75_U32x4_LDSM_NENS4_14SM90_TMA_STOREES21_NS4_17SM90_U32x4_STSM_NENS4_39AutoVectorizingCopyWithAssumedAlignmentILi128EEEEEEvvEEEEvNT_6ParamsE) ;  /* 0xffffff8402d47950 */ /* 0x000fea0003c3ffff */
.L_x_165:
[----:B------:R-:W-:-:S00]  /*78b0*/  BRA `(.L_x_165) ;  /* 0xfffffffc00fc7947 */ /* 0x000fc0000383ffff */
[----:B------:R-:W-:-:S00]  /*78c0*/  NOP ;  /* 0x0000000000007918 */ /* 0x000fc00000000000 */
        /* <DEDUP_REMOVED lines=11> */
.L_x_166:


//--------------------- .nv.global.init           --------------------------
	.section	.nv.global.init,"aw",@progbits
.nv.global.init:
	.type		$str$27,@object
	.size		$str$27,($str$28 - $str$27)
$str$27:
        /*0000*/ 	.byte	0x28, 0x61, 0x64, 0x64, 0x72, 0x65, 0x73, 0x73, 0x20, 0x26, 0x20, 0x6d, 0x61, 0x73, 0x6b, 0x29
        /*0010*/ 	.byte	0x20, 0x3d, 0x3d, 0x20, 0x30, 0x00
	.type		$str$28,@object
	.size		$str$28,($str$26 - $str$28)
$str$28:
        /*0016*/ 	.byte	0x2f, 0x74, 0x6d, 0x70, 0x2f, 0x63, 0x75, 0x74, 0x6c, 0x61, 0x73, 0x73, 0x5f, 0x73, 0x77, 0x65
        /*0026*/ 	.byte	0x65, 0x70, 0x5f, 0x73, 0x72, 0x63, 0x2f, 0x69, 0x6e, 0x63, 0x6c, 0x75, 0x64, 0x65, 0x2f, 0x63
        /*0036*/ 	.byte	0x75, 0x74, 0x65, 0x2f, 0x70, 0x6f, 0x69, 0x6e, 0x74, 0x65, 0x72, 0x5f, 0x66, 0x6c, 0x61, 0x67
        /*0046*/ 	.byte	0x67, 0x65, 0x64, 0x2e, 0x68, 0x70, 0x70, 0x00
	.type		$str$26,@object
	.size		$str$26,($str$25 - $str$26)
$str$26:
        /*004e*/ 	.byte	0x2f, 0x74, 0x6d, 0x70, 0x2f, 0x63, 0x75, 0x74, 0x6c, 0x61, 0x73, 0x73, 0x5f, 0x73, 0x77, 0x65
        /*005e*/ 	.byte	0x65, 0x70, 0x5f, 0x73, 0x72, 0x63, 0x2f, 0x69, 0x6e, 0x63, 0x6c, 0x75, 0x64, 0x65, 0x2f, 0x63
        /*006e*/ 	.byte	0x75, 0x74, 0x65, 0x2f, 0x61, 0x74, 0x6f, 0x6d, 0x2f, 0x63, 0x6f, 0x70, 0x79, 0x5f, 0x74, 0x72
        /*007e*/ 	.byte	0x61, 0x69, 0x74, 0x73, 0x5f, 0x73, 0x6d, 0x31, 0x30, 0x30, 0x2e, 0x68, 0x70, 0x70, 0x00
	.type		$str$25,@object
	.size		$str$25,(__unnamed_1 - $str$25)
$str$25:
        /*008d*/ 	.byte	0x28, 0x28, 0x75, 0x69, 0x6e, 0x74, 0x33, 0x32, 0x5f, 0x74, 0x28, 0x74, 0x68, 0x72, 0x65, 0x61
        /*009d*/ 	.byte	0x64, 0x49, 0x64, 0x78, 0x2e, 0x78, 0x29, 0x20, 0x2f, 0x20, 0x33, 0x32, 0x29, 0x20, 0x25, 0x20
        /*00ad*/ 	.byte	0x34, 0x29, 0x20, 0x3d, 0x3d, 0x20, 0x28, 0x28, 0x28, 0x74, 0x6d, 0x65, 0x6d, 0x5f, 0x61, 0x64
        /*00bd*/ 	.byte	0x64, 0x72, 0x20, 0x3e, 0x3e, 0x20, 0x31, 0x36, 0x29, 0x20, 0x2f, 0x20, 0x33, 0x32, 0x29, 0x20
        /*00cd*/ 	.byte	0x25, 0x20, 0x34, 0x29, 0x00
	.type		__unnamed_1,@object
	.size		__unnamed_1,(__unnamed_2 - __unnamed_1)
__unnamed_1:
        /*00d2*/ 	.byte	0x61, 0x75, 0x74, 0x6f, 0x20, 0x63, 0x75, 0x74, 0x65, 0x3a, 0x3a, 0x61, 0x73, 0x5f, 0x70, 0x6f
        /* <DEDUP_REMOVED lines=24> */
        /*0262*/ 	.byte	0x3e, 0x3e, 0x3e, 0x5d, 0x00
	.type		__unnamed_2,@object
	.size		__unnamed_2,(.L_2 - __unnamed_2)
__unnamed_2:
        /* <DEDUP_REMOVED lines=42> */
        /*0507*/ 	.byte	0x3e, 0x5d, 0x00
.L_2:


//--------------------- .nv.shared._ZN7cutlass13device_kernelINS_4gemm6kernel13GemmUniversalIN4cute5tupleIJiiiiEEENS1_10collective13CollectiveMmaINS1_35MainloopSm100TmaUmmaWarpSpecializedILi11ELi2ELi4ENS5_IJNS4_1CILi2EEENSA_ILi1EEESC_EEEEENS5_IJNSA_ILi64EEENSA_ILi16EEENSA_ILi128EEEEEENS_6half_tENS5_IJlSC_lEEESJ_SK_NS4_8TiledMMAINS4_8MMA_AtomIJNS4_20SM100_MMA_F16BF16_SSISJ_SJ_fLi64ELi16ELNS4_4UMMA5MajorE0ELSP_0ELNSO_7ScaleInE0ELSQ_0EEEEEENS4_6LayoutINS5_IJSC_SC_SC_EEENS5_IJNSA_ILi0EEESV_SV_EEEEENS5_IJNS4_10UnderscoreESY_SY_EEEEENS4_13SM90_TMA_LOADENS4_14ComposedLayoutINS4_7SwizzleILi3ELi4ELi3EEENS4_18smem_ptr_flag_bitsILi16EEENST_INS5_IJNSA_ILi8EEESF_EEENS5_IJSF_SC_EEEEEEEvNS4_8identityENS4_23SM90_TMA_LOAD_MULTICASTES1B_vS1C_EENS_8epilogue10collective18CollectiveEpilogueINS1F_23Sm100TmaWarpSpecializedILi2ELi1ELi8ELb1ELb0EEEJSI_NS5_IJNST_ISF_SC_EENST_ISG_SC_EEEEESJ_SK_SJ_SK_NS1F_6fusion15FusionCallbacksIS1J_NS1N_17LinearCombinationISJ_fSJ_fLNS_15FloatRoundStyleE2EEESI_S1M_JEEENS4_5SM1004TMEM4LOAD26SM100_TMEM_LOAD_16dp256b2xES11_NS12_INS13_ILi1ELi4ELi3EEES16_NST_INS5_IJS17_SG_EEENS5_IJSG_SC_EEEEEEENS4_17SM75_U32x4_LDSM_NENS4_14SM90_TMA_STOREES21_NS4_17SM90_U32x4_STSM_NENS4_39AutoVectorizingCopyWithAssumedAlignmentILi128EEEEEEvvEEEEvNT_6ParamsE --------------------------
	.section	.nv.shared._ZN7cutlass13device_kernelINS_4gemm6kernel13GemmUniversalIN4cute5tupleIJiiiiEEENS1_10collective13CollectiveMmaINS1_35MainloopSm100TmaUmmaWarpSpecializedILi11ELi2ELi4ENS5_IJNS4_1CILi2EEENSA_ILi1EEESC_EEEEENS5_IJNSA_ILi64EEENSA_ILi16EEENSA_ILi128EEEEEENS_6half_tENS5_IJlSC_lEEESJ_SK_NS4_8TiledMMAINS4_8MMA_AtomIJNS4_20SM100_MMA_F16BF16_SSISJ_SJ_fLi64ELi16ELNS4_4UMMA5MajorE0ELSP_0ELNSO_7ScaleInE0ELSQ_0EEEEEENS4_6LayoutINS5_IJSC_SC_SC_EEENS5_IJNSA_ILi0EEESV_SV_EEEEENS5_IJNS4_10UnderscoreESY_SY_EEEEENS4_13SM90_TMA_LOADENS4_14ComposedLayoutINS4_7SwizzleILi3ELi4ELi3EEENS4_18smem_ptr_flag_bitsILi16EEENST_INS5_IJNSA_ILi8EEESF_EEENS5_IJSF_SC_EEEEEEEvNS4_8identityENS4_23SM90_TMA_LOAD_MULTICASTES1B_vS1C_EENS_8epilogue10collective18CollectiveEpilogueINS1F_23Sm100TmaWarpSpecializedILi2ELi1ELi8ELb1ELb0EEEJSI_NS5_IJNST_ISF_SC_EENST_ISG_SC_EEEEESJ_SK_SJ_SK_NS1F_6fusion15FusionCallbacksIS1J_NS1N_17LinearCombinationISJ_fSJ_fLNS_15FloatRoundStyleE2EEESI_S1M_JEEENS4_5SM1004TMEM4LOAD26SM100_TMEM_LOAD_16dp256b2xES11_NS12_INS13_ILi1ELi4ELi3EEES16_NST_INS5_IJS17_SG_EEENS5_IJSG_SC_EEEEEEENS4_17SM75_U32x4_LDSM_NENS4_14SM90_TMA_STOREES21_NS4_17SM90_U32x4_STSM_NENS4_39AutoVectorizingCopyWithAssumedAlignmentILi128EEEEEEvvEEEEvNT_6ParamsE,"aw",@nobits
	.sectionflags	@""
	.align	16
	.zero		1024


//--------------------- .nv.shared.reserved.0     --------------------------
	.section	.nv.shared.reserved.0,"aw",@nobits
	.weak		__nv_reservedSMEM_offset_0_alias
	.size		__nv_reservedSMEM_offset_0_alias, 0, 64
	.other		__nv_reservedSMEM_offset_0_alias,@"STO_CUDA_RESERVED_SHARED STV_DEFAULT"
__nv_reservedSMEM_offset_0_alias:
	.zero		0
.nv.shared.reserved.0:
	.zero		64
	.weak		__nv_reservedSMEM_tcgen05_partition
	.type		__nv_reservedSMEM_tcgen05_partition,@object
	.size		__nv_reservedSMEM_tcgen05_partition,(.L_0 - __nv_reservedSMEM_tcgen05_partition)
__nv_reservedSMEM_tcgen05_partition:
	.zero		32
.L_0:


//--------------------- .nv.global                --------------------------
	.section	.nv.global,"aw",@nobits
.nv.global:
	.type		_ZN40_INTERNAL_a91d18c2_4_k_cu_66c66553_132474cute1_E,@object
	.size		_ZN40_INTERNAL_a91d18c2_4_k_cu_66c66553_132474cute1_E,(_ZN40_INTERNAL_a91d18c2_4_k_cu_66c66553_132474cuda3std3__45__cpo6cbeginE - _ZN40_INTERNAL_a91d18c2_4_k_cu_66c66553_132474cute1_E)
_ZN40_INTERNAL_a91d18c2_4_k_cu_66c66553_132474cute1_E:
	.zero		1
	.type		_ZN40_INTERNAL_a91d18c2_4_k_cu_66c66553_132474cuda3std3__45__cpo6cbeginE,@object
	.size		_ZN40_INTERNAL_a91d18c2_4_k_cu_66c66553_132474cuda3std3__45__cpo6cbeginE,(_ZN40_INTERNAL_a91d18c2_4_k_cu_66c66553_132474cuda3std3__48in_placeE - _ZN40_INTERNAL_a91d18c2_4_k_cu_66c66553_132474cuda3std3__45__cpo6cbeginE)
_ZN40_INTERNAL_a91d18c2_4_k_cu_66c66553_132474cuda3std3__45__cpo6cbeginE:
	.zero		1
	.type		_ZN40_INTERNAL_a91d18c2_4_k_cu_66c66553_132474cuda3std3__48in_placeE,@object
	.size		_ZN40_INTERNAL_a91d18c2_4_k_cu_66c66553_132474cuda3std3__48in_placeE,(_ZN40_INTERNAL_a91d18c2_4_k_cu_66c66553_132474cuda3std6ranges3__45__cpo9iter_moveE - _ZN40_INTERNAL_a91d18c2_4_k_cu_66c66553_132474cuda3std3__48in_placeE)
_ZN40_INTERNAL_a91d18c2_4_k_cu_66c66553_132474cuda3std3__48in_placeE:
	.zero		1
	.type		_ZN40_INTERNAL_a91d18c2_4_k_cu_66c66553_132474cuda3std6ranges3__45__cpo9iter_moveE,@object
	.size		_ZN40_INTERNAL_a91d18c2_4_k_cu_66c66553_132474cuda3std6ranges3__45__cpo9iter_moveE,(_ZN40_INTERNAL_a91d18c2_4_k_cu_66c66553_132474cuda3std3__45__cpo5beginE - _ZN40_INTERNAL_a91d18c2_4_k_cu_66c66553_132474cuda3std6ranges3__45__cpo9iter_moveE)
_ZN40_INTERNAL_a91d18c2_4_k_cu_66c66553_132474cuda3std6ranges3__45__cpo9iter_moveE:
	.zero		1
	.type		_ZN40_INTERNAL_a91d18c2_4_k_cu_66c66553_132474cuda3std3__45__cpo5beginE,@object
	.size		_ZN40_INTERNAL_a91d18c2_4_k_cu_66c66553_132474cuda3std3__45__cpo5beginE,(_ZN40_INTERNAL_a91d18c2_4_k_cu_66c66553_132474cuda3std3__442_GLOBAL__N__a91d18c2_4_k_cu_66c66553_132476ignoreE - _ZN40_INTERNAL_a91d18c2_4_k_cu_66c66553_132474cuda3std3__45__cpo5beginE)
_ZN40_INTERNAL_a91d18c2_4_k_cu_66c66553_132474cuda3std3__45__cpo5beginE:
	.zero		1
	.type		_ZN40_INTERNAL_a91d18c2_4_k_cu_66c66553_132474cuda3std3__442_GLOBAL__N__a91d18c2_4_k_cu_66c66553_132476ignoreE,@object
	.size		_ZN40_INTERNAL_a91d18c2_4_k_cu_66c66553_132474cuda3std3__442_GLOBAL__N__a91d18c2_4_k_cu_66c66553_132476ignoreE,(_ZN40_INTERNAL_a91d18c2_4_k_cu_66c66553_132474cute7productE - _ZN40_INTERNAL_a91d18c2_4_k_cu_66c66553_132474cuda3std3__442_GLOBAL__N__a91d18c2_4_k_cu_66c66553_132476ignoreE)
_ZN40_INTERNAL_a91d18c2_4_k_cu_66c66553_132474cuda3std3__442_GLOBAL__N__a91d18c2_4_k_cu_66c66553_132476ignoreE:
	.zero		1
	.type		_ZN40_INTERNAL_a91d18c2_4_k_cu_66c66553_132474cute7productE,@object
	.size		_ZN40_INTERNAL_a91d18c2_4_k_cu_66c66553_132474cute7productE,(_ZN40_INTERNAL_a91d18c2_4_k_cu_66c66553_132474cuda3std3__45__cpo3endE - _ZN40_INTERNAL_a91d18c2_4_k_cu_66c66553_132474cute7productE)
_ZN40_INTERNAL_a91d18c2_4_k_cu_66c66553_132474cute7productE:
	.zero		1
	.type		_ZN40_INTERNAL_a91d18c2_4_k_cu_66c66553_132474cuda3std3__45__cpo3endE,@object
	.size		_ZN40_INTERNAL_a91d18c2_4_k_cu_66c66553_132474cuda3std3__45__cpo3endE,(_ZN40_INTERNAL_a91d18c2_4_k_cu_66c66553_132474cuda3std3__419piecewise_constructE - _ZN40_INTERNAL_a91d18c2_4_k_cu_66c66553_132474cuda3std3__45__cpo3endE)
_ZN40_INTERNAL_a91d18c2_4_k_cu_66c66553_132474cuda3std3__45__cpo3endE:
	.zero		1
	.type		_ZN40_INTERNAL_a91d18c2_4_k_cu_66c66553_132474cuda3std3__419piecewise_constructE,@object
	.size		_ZN40_INTERNAL_a91d18c2_4_k_cu_66c66553_132474cuda3std3__419piecewise_constructE,(_ZN40_INTERNAL_a91d18c2_4_k_cu_66c66553_132474cuda3std3__45__cpo4cendE - _ZN40_INTERNAL_a91d18c2_4_k_cu_66c66553_132474cuda3std3__419piecewise_constructE)
_ZN40_INTERNAL_a91d18c2_4_k_cu_66c66553_132474cuda3std3__419piecewise_constructE:
	.zero		1
	.type		_ZN40_INTERNAL_a91d18c2_4_k_cu_66c66553_132474cuda3std3__45__cpo4cendE,@object
	.size		_ZN40_INTERNAL_a91d18c2_4_k_cu_66c66553_132474cuda3std3__45__cpo4cendE,(_ZN40_INTERNAL_a91d18c2_4_k_cu_66c66553_132474cuda3std6ranges3__45__cpo4swapE - _ZN40_INTERNAL_a91d18c2_4_k_cu_66c66553_132474cuda3std3__45__cpo4cendE)
_ZN40_INTERNAL_a91d18c2_4_k_cu_66c66553_132474cuda3std3__45__cpo4cendE:
	.zero		1
	.type		_ZN40_INTERNAL_a91d18c2_4_k_cu_66c66553_132474cuda3std6ranges3__45__cpo4swapE,@object
	.size		_ZN40_INTERNAL_a91d18c2_4_k_cu_66c66553_132474cuda3std6ranges3__45__cpo4swapE,(.L_10 - _ZN40_INTERNAL_a91d18c2_4_k_cu_66c66553_132474cuda3std6ranges3__45__cpo4swapE)
_ZN40_INTERNAL_a91d18c2_4_k_cu_66c66553_132474cuda3std6ranges3__45__cpo4swapE:
	.zero		1
.L_10:


//--------------------- .nv.constant0._ZN7cutlass13device_kernelINS_4gemm6kernel13GemmUniversalIN4cute5tupleIJiiiiEEENS1_10collective13CollectiveMmaINS1_35MainloopSm100TmaUmmaWarpSpecializedILi11ELi2ELi4ENS5_IJNS4_1CILi2EEENSA_ILi1EEESC_EEEEENS5_IJNSA_ILi64EEENSA_ILi16EEENSA_ILi128EEEEEENS_6half_tENS5_IJlSC_lEEESJ_SK_NS4_8TiledMMAINS4_8MMA_AtomIJNS4_20SM100_MMA_F16BF16_SSISJ_SJ_fLi64ELi16ELNS4_4UMMA5MajorE0ELSP_0ELNSO_7ScaleInE0ELSQ_0EEEEEENS4_6LayoutINS5_IJSC_SC_SC_EEENS5_IJNSA_ILi0EEESV_SV_EEEEENS5_IJNS4_10UnderscoreESY_SY_EEEEENS4_13SM90_TMA_LOADENS4_14ComposedLayoutINS4_7SwizzleILi3ELi4ELi3EEENS4_18smem_ptr_flag_bitsILi16EEENST_INS5_IJNSA_ILi8EEESF_EEENS5_IJSF_SC_EEEEEEEvNS4_8identityENS4_23SM90_TMA_LOAD_MULTICASTES1B_vS1C_EENS_8epilogue10collective18CollectiveEpilogueINS1F_23Sm100TmaWarpSpecializedILi2ELi1ELi8ELb1ELb0EEEJSI_NS5_IJNST_ISF_SC_EENST_ISG_SC_EEEEESJ_SK_SJ_SK_NS1F_6fusion15FusionCallbacksIS1J_NS1N_17LinearCombinationISJ_fSJ_fLNS_15FloatRoundStyleE2EEESI_S1M_JEEENS4_5SM1004TMEM4LOAD26SM100_TMEM_LOAD_16dp256b2xES11_NS12_INS13_ILi1ELi4ELi3EEES16_NST_INS5_IJS17_SG_EEENS5_IJSG_SC_EEEEEEENS4_17SM75_U32x4_LDSM_NENS4_14SM90_TMA_STOREES21_NS4_17SM90_U32x4_STSM_NENS4_39AutoVectorizingCopyWithAssumedAlignmentILi128EEEEEEvvEEEEvNT_6ParamsE --------------------------
	.section	.nv.constant0._ZN7cutlass13device_kernelINS_4gemm6kernel13GemmUniversalIN4cute5tupleIJiiiiEEENS1_10collective13CollectiveMmaINS1_35MainloopSm100TmaUmmaWarpSpecializedILi11ELi2ELi4ENS5_IJNS4_1CILi2EEENSA_ILi1EEESC_EEEEENS5_IJNSA_ILi64EEENSA_ILi16EEENSA_ILi128EEEEEENS_6half_tENS5_IJlSC_lEEESJ_SK_NS4_8TiledMMAINS4_8MMA_AtomIJNS4_20SM100_MMA_F16BF16_SSISJ_SJ_fLi64ELi16ELNS4_4UMMA5MajorE0ELSP_0ELNSO_7ScaleInE0ELSQ_0EEEEEENS4_6LayoutINS5_IJSC_SC_SC_EEENS5_IJNSA_ILi0EEESV_SV_EEEEENS5_IJNS4_10UnderscoreESY_SY_EEEEENS4_13SM90_TMA_LOADENS4_14ComposedLayoutINS4_7SwizzleILi3ELi4ELi3EEENS4_18smem_ptr_flag_bitsILi16EEENST_INS5_IJNSA_ILi8EEESF_EEENS5_IJSF_SC_EEEEEEEvNS4_8identityENS4_23SM90_TMA_LOAD_MULTICASTES1B_vS1C_EENS_8epilogue10collective18CollectiveEpilogueINS1F_23Sm100TmaWarpSpecializedILi2ELi1ELi8ELb1ELb0EEEJSI_NS5_IJNST_ISF_SC_EENST_ISG_SC_EEEEESJ_SK_SJ_SK_NS1F_6fusion15FusionCallbacksIS1J_NS1N_17LinearCombinationISJ_fSJ_fLNS_15FloatRoundStyleE2EEESI_S1M_JEEENS4_5SM1004TMEM4LOAD26SM100_TMEM_LOAD_16dp256b2xES11_NS12_INS13_ILi1ELi4ELi3EEES16_NST_INS5_IJS17_SG_EEENS5_IJSG_SC_EEEEEEENS4_17SM75_U32x4_LDSM_NENS4_14SM90_TMA_STOREES21_NS4_17SM90_U32x4_STSM_NENS4_39AutoVectorizingCopyWithAssumedAlignmentILi128EEEEEEvvEEEEvNT_6ParamsE,"a",@progbits
	.sectionflags	@""
	.align	4
.nv.constant0._ZN7cutlass13device_kernelINS_4gemm6kernel13GemmUniversalIN4cute5tupleIJiiiiEEENS1_10collective13CollectiveMmaINS1_35MainloopSm100TmaUmmaWarpSpecializedILi11ELi2ELi4ENS5_IJNS4_1CILi2EEENSA_ILi1EEESC_EEEEENS5_IJNSA_ILi64EEENSA_ILi16EEENSA_ILi128EEEEEENS_6half_tENS5_IJlSC_lEEESJ_SK_NS4_8TiledMMAINS4_8MMA_AtomIJNS4_20SM100_MMA_F16BF16_SSISJ_SJ_fLi64ELi16ELNS4_4UMMA5MajorE0ELSP_0ELNSO_7ScaleInE0ELSQ_0EEEEEENS4_6LayoutINS5_IJSC_SC_SC_EEENS5_IJNSA_ILi0EEESV_SV_EEEEENS5_IJNS4_10UnderscoreESY_SY_EEEEENS4_13SM90_TMA_LOADENS4_14ComposedLayoutINS4_7SwizzleILi3ELi4ELi3EEENS4_18smem_ptr_flag_bitsILi16EEENST_INS5_IJNSA_ILi8EEESF_EEENS5_IJSF_SC_EEEEEEEvNS4_8identityENS4_23SM90_TMA_LOAD_MULTICASTES1B_vS1C_EENS_8epilogue10collective18CollectiveEpilogueINS1F_23Sm100TmaWarpSpecializedILi2ELi1ELi8ELb1ELb0EEEJSI_NS5_IJNST_ISF_SC_EENST_ISG_SC_EEEEESJ_SK_SJ_SK_NS1F_6fusion15FusionCallbacksIS1J_NS1N_17LinearCombinationISJ_fSJ_fLNS_15FloatRoundStyleE2EEESI_S1M_JEEENS4_5SM1004TMEM4LOAD26SM100_TMEM_LOAD_16dp256b2xES11_NS12_INS13_ILi1ELi4ELi3EEES16_NST_INS5_IJS17_SG_EEENS5_IJSG_SC_EEEEEEENS4_17SM75_U32x4_LDSM_NENS4_14SM90_TMA_STOREES21_NS4_17SM90_U32x4_STSM_NENS4_39AutoVectorizingCopyWithAssumedAlignmentILi128EEEEEEvvEEEEvNT_6ParamsE:
	.zero		2944


//--------------------- SYMBOLS --------------------------

	.type		.nv.reservedSmem.offset0,@object
	.size		.nv.reservedSmem.offset0,0x4
	.type		.nv.reservedSmem.cap,@object
	.size		.nv.reservedSmem.cap,0x4
	.type		__assertfail,@function
